	.target	sm_100a

	.elftype	@"ET_EXEC"


//--------------------- .note.nv.tkinfo           --------------------------
	.section	.note.nv.tkinfo,"",@"SHT_NOTE"
	.sectionflags	@"SHF_NOTE_NV_TKINFO"
	.tkinfo
        /*0018*/ 	.word	0x00000002
        /*0030*/ 	.string	""
        /*0030*/ 	.string	"ptxas"
        /*0030*/ 	.string	"Cuda compilation tools, release 13.0, V13.0.88"
        /*0030*/ 	.string	"Build cuda_13.0.r13.0/compiler.36424714_0"
        /*0030*/ 	.string	"-arch sm_100a -m 64 "



//--------------------- .note.nv.cuinfo           --------------------------
	.section	.note.nv.cuinfo,"",@"SHT_NOTE"
	.sectionflags	@"SHF_NOTE_NV_CUINFO"
        /*0018*/ 	.short	0x0002
        /*001a*/ 	.short	0x0064
        /*001c*/ 	.short	0x0082
	.zero		2


//--------------------- .nv.info                  --------------------------
	.section	.nv.info,"",@"SHT_CUDA_INFO"
	.align	4


	//----- nvinfo : EIATTR_REGCOUNT
	.align		4
        /*0000*/ 	.byte	0x04, 0x2f
        /*0002*/ 	.short	(.L_19 - .L_18)
	.align		4
.L_18:
        /*0004*/ 	.word	index@(_ZN7cutlass13device_kernelINS_4gemm6kernel13GemmUniversalIN4cute5tupleIJiiiiEEENS1_10collective13CollectiveMmaINS1_35MainloopSm100TmaUmmaWarpSpecializedILi20ELi2ELi4ENS5_IJNS4_1CILi1EEESB_SB_EEEEENS5_IJNSA_ILi128EEENSA_ILi32EEESF_EEENS_6half_tENS5_IJlSB_lEEESH_SI_NS4_8TiledMMAINS4_8MMA_AtomIJNS4_20SM100_MMA_F16BF16_SSISH_SH_fLi128ELi32ELNS4_4UMMA5MajorE0ELSN_0ELNSM_7ScaleInE0ELSO_0EEEEEENS4_6LayoutISC_NS5_IJNSA_ILi0EEESS_SS_EEEEENS5_IJNS4_10UnderscoreESV_SV_EEEEENS4_13SM90_TMA_LOADENS4_14ComposedLayoutINS4_7SwizzleILi2ELi4ELi3EEENS4_18smem_ptr_flag_bitsILi16EEENSR_INS5_IJNSA_ILi8EEESF_EEENS5_IJSF_SB_EEEEEEEvNS4_8identityESY_S18_vS19_EENS_8epilogue10collective18CollectiveEpilogueINS1B_23Sm100TmaWarpSpecializedILi2ELi1ELi32ELb1ELb0EEEJSG_NS5_IJNSR_ISE_SB_EENSR_ISF_SB_EEEEESH_SI_SH_SI_NS1B_6fusion15FusionCallbacksIS1F_NS1J_17LinearCombinationISH_fSH_fLNS_15FloatRoundStyleE2EEESG_S1I_JEEENS4_5SM1004TMEM4LOAD26SM100_TMEM_LOAD_32dp32b32xESY_S18_NS4_39AutoVectorizingCopyWithAssumedAlignmentILi128EEENS4_14SM90_TMA_STOREES18_S1U_S1U_EEEvvEEEEvNT_6ParamsE)
        /*0008*/ 	.word	0x00000078


	//----- nvinfo : EIATTR_FRAME_SIZE
	.align		4
.L_19:
        /*000c*/ 	.byte	0x04, 0x11
        /*000e*/ 	.short	(.L_21 - .L_20)
	.align		4
.L_20:
        /*0010*/ 	.word	index@($__internal_2_$__cuda_sm10x_tcgen05_guardrail_trap_unallocated_columns_being_dealloced)
        /*0014*/ 	.word	0x00000000


	//----- nvinfo : EIATTR_FRAME_SIZE
	.align		4
.L_21:
        /*0018*/ 	.byte	0x04, 0x11
        /*001a*/ 	.short	(.L_23 - .L_22)
	.align		4
.L_22:
        /*001c*/ 	.word	index@($__internal_1_$__cuda_sm10x_tcgen05_guardrail_trap_phase_invalid_during_alloc)
        /*0020*/ 	.word	0x00000000


	//----- nvinfo : EIATTR_FRAME_SIZE
	.align		4
.L_23:
        /*0024*/ 	.byte	0x04, 0x11
        /*0026*/ 	.short	(.L_25 - .L_24)
	.align		4
.L_24:
        /*0028*/ 	.word	index@($__internal_0_$__cuda_sm10x_tcgen05_guardrail_trap_col_being_dealloced_not_returned_by_alloc)
        /*002c*/ 	.word	0x00000000


	//----- nvinfo : EIATTR_FRAME_SIZE
	.align		4
.L_25:
        /*0030*/ 	.byte	0x04, 0x11
        /*0032*/ 	.short	(.L_27 - .L_26)
	.align		4
.L_26:
        /*0034*/ 	.word	index@(_ZN7cutlass13device_kernelINS_4gemm6kernel13GemmUniversalIN4cute5tupleIJiiiiEEENS1_10collective13CollectiveMmaINS1_35MainloopSm100TmaUmmaWarpSpecializedILi20ELi2ELi4ENS5_IJNS4_1CILi1EEESB_SB_EEEEENS5_IJNSA_ILi128EEENSA_ILi32EEESF_EEENS_6half_tENS5_IJlSB_lEEESH_SI_NS4_8TiledMMAINS4_8MMA_AtomIJNS4_20SM100_MMA_F16BF16_SSISH_SH_fLi128ELi32ELNS4_4UMMA5MajorE0ELSN_0ELNSM_7ScaleInE0ELSO_0EEEEEENS4_6LayoutISC_NS5_IJNSA_ILi0EEESS_SS_EEEEENS5_IJNS4_10UnderscoreESV_SV_EEEEENS4_13SM90_TMA_LOADENS4_14ComposedLayoutINS4_7SwizzleILi2ELi4ELi3EEENS4_18smem_ptr_flag_bitsILi16EEENSR_INS5_IJNSA_ILi8EEESF_EEENS5_IJSF_SB_EEEEEEEvNS4_8identityESY_S18_vS19_EENS_8epilogue10collective18CollectiveEpilogueINS1B_23Sm100TmaWarpSpecializedILi2ELi1ELi32ELb1ELb0EEEJSG_NS5_IJNSR_ISE_SB_EENSR_ISF_SB_EEEEESH_SI_SH_SI_NS1B_6fusion15FusionCallbacksIS1F_NS1J_17LinearCombinationISH_fSH_fLNS_15FloatRoundStyleE2EEESG_S1I_JEEENS4_5SM1004TMEM4LOAD26SM100_TMEM_LOAD_32dp32b32xESY_S18_NS4_39AutoVectorizingCopyWithAssumedAlignmentILi128EEENS4_14SM90_TMA_STOREES18_S1U_S1U_EEEvvEEEEvNT_6ParamsE)
        /*0038*/ 	.word	0x00000000


	//----- nvinfo : EIATTR_MIN_STACK_SIZE
	.align		4
.L_27:
        /*003c*/ 	.byte	0x04, 0x12
        /*003e*/ 	.short	(.L_29 - .L_28)
	.align		4
.L_28:
        /*0040*/ 	.word	index@(_ZN7cutlass13device_kernelINS_4gemm6kernel13GemmUniversalIN4cute5tupleIJiiiiEEENS1_10collective13CollectiveMmaINS1_35MainloopSm100TmaUmmaWarpSpecializedILi20ELi2ELi4ENS5_IJNS4_1CILi1EEESB_SB_EEEEENS5_IJNSA_ILi128EEENSA_ILi32EEESF_EEENS_6half_tENS5_IJlSB_lEEESH_SI_NS4_8TiledMMAINS4_8MMA_AtomIJNS4_20SM100_MMA_F16BF16_SSISH_SH_fLi128ELi32ELNS4_4UMMA5MajorE0ELSN_0ELNSM_7ScaleInE0ELSO_0EEEEEENS4_6LayoutISC_NS5_IJNSA_ILi0EEESS_SS_EEEEENS5_IJNS4_10UnderscoreESV_SV_EEEEENS4_13SM90_TMA_LOADENS4_14ComposedLayoutINS4_7SwizzleILi2ELi4ELi3EEENS4_18smem_ptr_flag_bitsILi16EEENSR_INS5_IJNSA_ILi8EEESF_EEENS5_IJSF_SB_EEEEEEEvNS4_8identityESY_S18_vS19_EENS_8epilogue10collective18CollectiveEpilogueINS1B_23Sm100TmaWarpSpecializedILi2ELi1ELi32ELb1ELb0EEEJSG_NS5_IJNSR_ISE_SB_EENSR_ISF_SB_EEEEESH_SI_SH_SI_NS1B_6fusion15FusionCallbacksIS1F_NS1J_17LinearCombinationISH_fSH_fLNS_15FloatRoundStyleE2EEESG_S1I_JEEENS4_5SM1004TMEM4LOAD26SM100_TMEM_LOAD_32dp32b32xESY_S18_NS4_39AutoVectorizingCopyWithAssumedAlignmentILi128EEENS4_14SM90_TMA_STOREES18_S1U_S1U_EEEvvEEEEvNT_6ParamsE)
        /*0044*/ 	.word	0x00000000
.L_29:


//--------------------- .nv.compat                --------------------------
	.section	.nv.compat,"",@"SHT_CUDA_COMPAT_INFO"
	.align	4
        /*0000*/ 	.byte	0x02, 0x09, 0x01, 0x00, 0x02, 0x02, 0x02, 0x00, 0x02, 0x05, 0x05, 0x00, 0x03, 0x07, 0x01, 0x01
        /*0010*/ 	.byte	0x02, 0x03, 0x01, 0x00, 0x02, 0x06, 0x01, 0x00, 0x04, 0x0b, 0x08, 0x00, 0x09, 0x00, 0x00, 0x00
        /*0020*/ 	.byte	0x00, 0x00, 0x00, 0x00


//--------------------- .nv.info._ZN7cutlass13device_kernelINS_4gemm6kernel13GemmUniversalIN4cute5tupleIJiiiiEEENS1_10collective13CollectiveMmaINS1_35MainloopSm100TmaUmmaWarpSpecializedILi20ELi2ELi4ENS5_IJNS4_1CILi1EEESB_SB_EEEEENS5_IJNSA_ILi128EEENSA_ILi32EEESF_EEENS_6half_tENS5_IJlSB_lEEESH_SI_NS4_8TiledMMAINS4_8MMA_AtomIJNS4_20SM100_MMA_F16BF16_SSISH_SH_fLi128ELi32ELNS4_4UMMA5MajorE0ELSN_0ELNSM_7ScaleInE0ELSO_0EEEEEENS4_6LayoutISC_NS5_IJNSA_ILi0EEESS_SS_EEEEENS5_IJNS4_10UnderscoreESV_SV_EEEEENS4_13SM90_TMA_LOADENS4_14ComposedLayoutINS4_7SwizzleILi2ELi4ELi3EEENS4_18smem_ptr_flag_bitsILi16EEENSR_INS5_IJNSA_ILi8EEESF_EEENS5_IJSF_SB_EEEEEEEvNS4_8identityESY_S18_vS19_EENS_8epilogue10collective18CollectiveEpilogueINS1B_23Sm100TmaWarpSpecializedILi2ELi1ELi32ELb1ELb0EEEJSG_NS5_IJNSR_ISE_SB_EENSR_ISF_SB_EEEEESH_SI_SH_SI_NS1B_6fusion15FusionCallbacksIS1F_NS1J_17LinearCombinationISH_fSH_fLNS_15FloatRoundStyleE2EEESG_S1I_JEEENS4_5SM1004TMEM4LOAD26SM100_TMEM_LOAD_32dp32b32xESY_S18_NS4_39AutoVectorizingCopyWithAssumedAlignmentILi128EEENS4_14SM90_TMA_STOREES18_S1U_S1U_EEEvvEEEEvNT_6ParamsE --------------------------
	.section	.nv.info._ZN7cutlass13device_kernelINS_4gemm6kernel13GemmUniversalIN4cute5tupleIJiiiiEEENS1_10collective13CollectiveMmaINS1_35MainloopSm100TmaUmmaWarpSpecializedILi20ELi2ELi4ENS5_IJNS4_1CILi1EEESB_SB_EEEEENS5_IJNSA_ILi128EEENSA_ILi32EEESF_EEENS_6half_tENS5_IJlSB_lEEESH_SI_NS4_8TiledMMAINS4_8MMA_AtomIJNS4_20SM100_MMA_F16BF16_SSISH_SH_fLi128ELi32ELNS4_4UMMA5MajorE0ELSN_0ELNSM_7ScaleInE0ELSO_0EEEEEENS4_6LayoutISC_NS5_IJNSA_ILi0EEESS_SS_EEEEENS5_IJNS4_10UnderscoreESV_SV_EEEEENS4_13SM90_TMA_LOADENS4_14ComposedLayoutINS4_7SwizzleILi2ELi4ELi3EEENS4_18smem_ptr_flag_bitsILi16EEENSR_INS5_IJNSA_ILi8EEESF_EEENS5_IJSF_SB_EEEEEEEvNS4_8identityESY_S18_vS19_EENS_8epilogue10collective18CollectiveEpilogueINS1B_23Sm100TmaWarpSpecializedILi2ELi1ELi32ELb1ELb0EEEJSG_NS5_IJNSR_ISE_SB_EENSR_ISF_SB_EEEEESH_SI_SH_SI_NS1B_6fusion15FusionCallbacksIS1F_NS1J_17LinearCombinationISH_fSH_fLNS_15FloatRoundStyleE2EEESG_S1I_JEEENS4_5SM1004TMEM4LOAD26SM100_TMEM_LOAD_32dp32b32xESY_S18_NS4_39AutoVectorizingCopyWithAssumedAlignmentILi128EEENS4_14SM90_TMA_STOREES18_S1U_S1U_EEEvvEEEEvNT_6ParamsE,"",@"SHT_CUDA_INFO"
	.sectionflags	@""
	.align	4


	//----- nvinfo : EIATTR_CUDA_API_VERSION
	.align		4
        /*0000*/ 	.byte	0x04, 0x37
        /*0002*/ 	.short	(.L_31 - .L_30)
.L_30:
        /*0004*/ 	.word	0x00000082


	//----- nvinfo : EIATTR_KPARAM_INFO
	.align		4
.L_31:
        /*0008*/ 	.byte	0x04, 0x17
        /*000a*/ 	.short	(.L_33 - .L_32)
.L_32:
        /*000c*/ 	.word	0x00000000
        /*0010*/ 	.short	0x0000
        /*0012*/ 	.short	0x0000
        /*0014*/ 	.byte	0x00, 0xf0, 0x01, 0x20


	//----- nvinfo : EIATTR_AT_ENTRY_FRAGMENTS
	.align		4
.L_33:
        /*0018*/ 	.byte	0x04, 0x4f
        /*001a*/ 	.short	(.L_35 - .L_34)


	//   ....[0]....
.L_34:
        /*001c*/ 	.word	0x00000006


	//----- nvinfo : EIATTR_RESERVED_SMEM_USED
	.align		4
.L_35:
        /*0020*/ 	.byte	0x01, 0x41
	.zero		2


	//----- nvinfo : EIATTR_SPARSE_MMA_MASK
	.align		4
        /*0024*/ 	.byte	0x03, 0x50
        /*0026*/ 	.short	0x0000


	//----- nvinfo : EIATTR_TCGEN05_1CTA_USED
	.align		4
        /*0028*/ 	.byte	0x01, 0x51
	.zero		2


	//----- nvinfo : EIATTR_MAXREG_COUNT
	.align		4
        /*002c*/ 	.byte	0x03, 0x1b
        /*002e*/ 	.short	0x00ff


	//----- nvinfo : EIATTR_NUM_BARRIERS
	.align		4
        /*0030*/ 	.byte	0x02, 0x4c
        /*0032*/ 	.byte	0x07
	.zero		1


	//----- nvinfo : EIATTR_EXTERNS
	.align		4
        /*0034*/ 	.byte	0x04, 0x0f
        /*0036*/ 	.short	(.L_37 - .L_36)


	//   ....[0]....
	.align		4
.L_36:
        /*0038*/ 	.word	index@(__assertfail)


	//----- nvinfo : EIATTR_MERCURY_ISA_VERSION
	.align		4
.L_37:
        /*003c*/ 	.byte	0x03, 0x5f
        /*003e*/ 	.short	0x0101


	//----- nvinfo : EIATTR_INT_WARP_WIDE_INSTR_OFFSETS
	.align		4
        /*0040*/ 	.byte	0x04, 0x31
        /*0042*/ 	.short	(.L_39 - .L_38)


	//   ....[0]....
.L_38:
        /*0044*/ 	.word	0x00001fd0


	//   ....[1]....
        /*0048*/ 	.word	0x00004230


	//   ....[2]....
        /*004c*/ 	.word	0x00004260


	//   ....[3]....
        /*0050*/ 	.word	0x000042b0


	//   ....[4]....
        /*0054*/ 	.word	0x00004ca0


	//   ....[5]....
        /*0058*/ 	.word	0x00004de0


	//----- nvinfo : EIATTR_COOP_GROUP_MASK_REGIDS
	.align		4
.L_39:
        /*005c*/ 	.byte	0x04, 0x29
        /*005e*/ 	.short	(.L_41 - .L_40)


	//   ....[0]....
.L_40:
        /*0060*/ 	.word	0xffffffff


	//   ....[1]....
        /*0064*/ 	.word	0xffffffff


	//   ....[2]....
        /*0068*/ 	.word	0xffffffff


	//   ....[3]....
        /*006c*/ 	.word	0xffffffff


	//   ....[4]....
        /*0070*/ 	.word	0xffffffff


	//   ....[5]....
        /*0074*/ 	.word	0xffffffff


	//   ....[6]....
        /*0078*/ 	.word	0xffffffff


	//   ....[7]....
        /*007c*/ 	.word	0xffffffff


	//   ....[8]....
        /*0080*/ 	.word	0xffffffff


	//   ....[9]....
        /*0084*/ 	.word	0xffffffff


	//   ....[10]....
        /*0088*/ 	.word	0xffffffff


	//   ....[11]....
        /*008c*/ 	.word	0xffffffff


	//   ....[12]....
        /*0090*/ 	.word	0xffffffff


	//----- nvinfo : EIATTR_COOP_GROUP_INSTR_OFFSETS
	.align		4
.L_41:
        /*0094*/ 	.byte	0x04, 0x28
        /*0096*/ 	.short	(.L_43 - .L_42)


	//   ....[0]....
.L_42:
        /*0098*/ 	.word	0x00000090


	//   ....[1]....
        /*009c*/ 	.word	0x000004d0


	//   ....[2]....
        /*00a0*/ 	.word	0x00000870


	//   ....[3]....
        /*00a4*/ 	.word	0x000009d0


	//   ....[4]....
        /*00a8*/ 	.word	0x00000ad0


	//   ....[5]....
        /*00ac*/ 	.word	0x00000c40


	//   ....[6]....
        /*00b0*/ 	.word	0x00000de0


	//   ....[7]....
        /*00b4*/ 	.word	0x00001eb0


	//   ....[8]....
        /*00b8*/ 	.word	0x00003590


	//   ....[9]....
        /*00bc*/ 	.word	0x000037a0


	//   ....[10]....
        /*00c0*/ 	.word	0x000037d0


	//   ....[11]....
        /*00c4*/ 	.word	0x00004120


	//   ....[12]....
        /*00c8*/ 	.word	0x00004350


	//----- nvinfo : EIATTR_VRC_CTA_INIT_COUNT
	.align		4
.L_43:
        /*00cc*/ 	.byte	0x02, 0x4a
        /*00ce*/ 	.byte	0x80
	.zero		1


	//----- nvinfo : EIATTR_SYSCALL_OFFSETS
	.align		4
        /*00d0*/ 	.byte	0x04, 0x46
        /*00d2*/ 	.short	(.L_45 - .L_44)


	//   ....[0]....
.L_44:
        /*00d4*/ 	.word	0x000058b0


	//   ....[1]....
        /*00d8*/ 	.word	0x000059a0


	//   ....[2]....
        /*00dc*/ 	.word	0x00006110


	//----- nvinfo : EIATTR_MBARRIER_INSTR_OFFSETS
	.align		4
.L_45:
        /*00e0*/ 	.byte	0x04, 0x39
        /*00e2*/ 	.short	(.L_47 - .L_46)


	//   ....[0]....
.L_46:
        /*00e4*/ 	.word	0x000005d0
        /*00e8*/ 	.word	0x000000ff
        /*00ec*/ 	.word	0x00000000
        /*00f0*/ 	.short	0x0100
        /*00f2*/ 	.byte	0x05
	.zero		1


	//   ....[1]....
        /*00f4*/ 	.word	0x000005e0
        /*00f8*/ 	.word	0x000000ff
        /*00fc*/ 	.word	0x000000a0
        /*0100*/ 	.short	0x0100
        /*0102*/ 	.byte	0x05
	.zero		1


	//   ....[2]....
        /*0104*/ 	.word	0x000005f0
        /*0108*/ 	.word	0x000000ff
        /*010c*/ 	.word	0x00000008
        /*0110*/ 	.short	0x0100
        /*0112*/ 	.byte	0x05
	.zero		1


	//   ....[3]....
        /*0114*/ 	.word	0x00000600
        /*0118*/ 	.word	0x000000ff
        /*011c*/ 	.word	0x000000a8
        /*0120*/ 	.short	0x0100
        /*0122*/ 	.byte	0x05
	.zero		1


	//   ....[4]....
        /*0124*/ 	.word	0x00000610
        /*0128*/ 	.word	0x000000ff
        /*012c*/ 	.word	0x00000010
        /*0130*/ 	.short	0x0100
        /*0132*/ 	.byte	0x05
	.zero		1


	//   ....[5]....
        /*0134*/ 	.word	0x00000620
        /*0138*/ 	.word	0x000000ff
        /*013c*/ 	.word	0x000000b0
        /*0140*/ 	.short	0x0100
        /*0142*/ 	.byte	0x05
	.zero		1


	//   ....[6]....
        /*0144*/ 	.word	0x00000630
        /*0148*/ 	.word	0x000000ff
        /*014c*/ 	.word	0x00000018
        /*0150*/ 	.short	0x0100
        /*0152*/ 	.byte	0x05
	.zero		1


	//   ....[7]....
        /*0154*/ 	.word	0x00000640
        /*0158*/ 	.word	0x000000ff
        /*015c*/ 	.word	0x000000b8
        /*0160*/ 	.short	0x0100
        /*0162*/ 	.byte	0x05
	.zero		1


	//   ....[8]....
        /*0164*/ 	.word	0x00000650
        /*0168*/ 	.word	0x000000ff
        /*016c*/ 	.word	0x00000020
        /*0170*/ 	.short	0x0100
        /*0172*/ 	.byte	0x05
	.zero		1


	//   ....[9]....
        /*0174*/ 	.word	0x00000660
        /*0178*/ 	.word	0x000000ff
        /*017c*/ 	.word	0x000000c0
        /*0180*/ 	.short	0x0100
        /*0182*/ 	.byte	0x05
	.zero		1


	//   ....[10]....
        /*0184*/ 	.word	0x00000670
        /*0188*/ 	.word	0x000000ff
        /*018c*/ 	.word	0x00000028
        /*0190*/ 	.short	0x0100
        /*0192*/ 	.byte	0x05
	.zero		1


	//   ....[11]....
        /*0194*/ 	.word	0x00000680
        /*0198*/ 	.word	0x000000ff
        /*019c*/ 	.word	0x000000c8
        /*01a0*/ 	.short	0x0100
        /*01a2*/ 	.byte	0x05
	.zero		1


	//   ....[12]....
        /*01a4*/ 	.word	0x00000690
        /*01a8*/ 	.word	0x000000ff
        /*01ac*/ 	.word	0x00000030
        /*01b0*/ 	.short	0x0100
        /*01b2*/ 	.byte	0x05
	.zero		1


	//   ....[13]....
        /*01b4*/ 	.word	0x000006a0
        /*01b8*/ 	.word	0x000000ff
        /*01bc*/ 	.word	0x000000d0
        /*01c0*/ 	.short	0x0100
        /*01c2*/ 	.byte	0x05
	.zero		1


	//   ....[14]....
        /*01c4*/ 	.word	0x000006b0
        /*01c8*/ 	.word	0x000000ff
        /*01cc*/ 	.word	0x00000038
        /*01d0*/ 	.short	0x0100
        /*01d2*/ 	.byte	0x05
	.zero		1


	//   ....[15]....
        /*01d4*/ 	.word	0x000006c0
        /*01d8*/ 	.word	0x000000ff
        /*01dc*/ 	.word	0x000000d8
        /*01e0*/ 	.short	0x0100
        /*01e2*/ 	.byte	0x05
	.zero		1


	//   ....[16]....
        /*01e4*/ 	.word	0x000006d0
        /*01e8*/ 	.word	0x000000ff
        /*01ec*/ 	.word	0x00000040
        /*01f0*/ 	.short	0x0100
        /*01f2*/ 	.byte	0x05
	.zero		1


	//   ....[17]....
        /*01f4*/ 	.word	0x000006e0
        /*01f8*/ 	.word	0x000000ff
        /*01fc*/ 	.word	0x000000e0
        /*0200*/ 	.short	0x0100
        /*0202*/ 	.byte	0x05
	.zero		1


	//   ....[18]....
        /*0204*/ 	.word	0x000006f0
        /*0208*/ 	.word	0x000000ff
        /*020c*/ 	.word	0x00000048
        /*0210*/ 	.short	0x0100
        /*0212*/ 	.byte	0x05
	.zero		1


	//   ....[19]....
        /*0214*/ 	.word	0x00000700
        /*0218*/ 	.word	0x000000ff
        /*021c*/ 	.word	0x000000e8
        /*0220*/ 	.short	0x0100
        /*0222*/ 	.byte	0x05
	.zero		1


	//   ....[20]....
        /*0224*/ 	.word	0x00000710
        /*0228*/ 	.word	0x000000ff
        /*022c*/ 	.word	0x00000050
        /*0230*/ 	.short	0x0100
        /*0232*/ 	.byte	0x05
	.zero		1


	//   ....[21]....
        /*0234*/ 	.word	0x00000720
        /*0238*/ 	.word	0x000000ff
        /*023c*/ 	.word	0x000000f0
        /*0240*/ 	.short	0x0100
        /*0242*/ 	.byte	0x05
	.zero		1


	//   ....[22]....
        /*0244*/ 	.word	0x00000730
        /*0248*/ 	.word	0x000000ff
        /*024c*/ 	.word	0x00000058
        /*0250*/ 	.short	0x0100
        /*0252*/ 	.byte	0x05
	.zero		1


	//   ....[23]....
        /*0254*/ 	.word	0x00000740
        /*0258*/ 	.word	0x000000ff
        /*025c*/ 	.word	0x000000f8
        /*0260*/ 	.short	0x0100
        /*0262*/ 	.byte	0x05
	.zero		1


	//   ....[24]....
        /*0264*/ 	.word	0x00000750
        /*0268*/ 	.word	0x000000ff
        /*026c*/ 	.word	0x00000060
        /*0270*/ 	.short	0x0100
        /*0272*/ 	.byte	0x05
	.zero		1


	//   ....[25]....
        /*0274*/ 	.word	0x00000760
        /*0278*/ 	.word	0x000000ff
        /*027c*/ 	.word	0x00000100
        /*0280*/ 	.short	0x0100
        /*0282*/ 	.byte	0x05
	.zero		1


	//   ....[26]....
        /*0284*/ 	.word	0x00000770
        /*0288*/ 	.word	0x000000ff
        /*028c*/ 	.word	0x00000068
        /*0290*/ 	.short	0x0100
        /*0292*/ 	.byte	0x05
	.zero		1


	//   ....[27]....
        /*0294*/ 	.word	0x00000780
        /*0298*/ 	.word	0x000000ff
        /*029c*/ 	.word	0x00000108
        /*02a0*/ 	.short	0x0100
        /*02a2*/ 	.byte	0x05
	.zero		1


	//   ....[28]....
        /*02a4*/ 	.word	0x00000790
        /*02a8*/ 	.word	0x000000ff
        /*02ac*/ 	.word	0x00000070
        /*02b0*/ 	.short	0x0100
        /*02b2*/ 	.byte	0x05
	.zero		1


	//   ....[29]....
        /*02b4*/ 	.word	0x000007a0
        /*02b8*/ 	.word	0x000000ff
        /*02bc*/ 	.word	0x00000110
        /*02c0*/ 	.short	0x0100
        /*02c2*/ 	.byte	0x05
	.zero		1


	//   ....[30]....
        /*02c4*/ 	.word	0x000007b0
        /*02c8*/ 	.word	0x000000ff
        /*02cc*/ 	.word	0x00000078
        /*02d0*/ 	.short	0x0100
        /*02d2*/ 	.byte	0x05
	.zero		1


	//   ....[31]....
        /*02d4*/ 	.word	0x000007c0
        /*02d8*/ 	.word	0x000000ff
        /*02dc*/ 	.word	0x00000118
        /*02e0*/ 	.short	0x0100
        /*02e2*/ 	.byte	0x05
	.zero		1


	//   ....[32]....
        /*02e4*/ 	.word	0x000007d0
        /*02e8*/ 	.word	0x000000ff
        /*02ec*/ 	.word	0x00000080
        /*02f0*/ 	.short	0x0100
        /*02f2*/ 	.byte	0x05
	.zero		1


	//   ....[33]....
        /*02f4*/ 	.word	0x000007e0
        /*02f8*/ 	.word	0x000000ff
        /*02fc*/ 	.word	0x00000120
        /*0300*/ 	.short	0x0100
        /*0302*/ 	.byte	0x05
	.zero		1


	//   ....[34]....
        /*0304*/ 	.word	0x000007f0
        /*0308*/ 	.word	0x000000ff
        /*030c*/ 	.word	0x00000088
        /*0310*/ 	.short	0x0100
        /*0312*/ 	.byte	0x05
	.zero		1


	//   ....[35]....
        /*0314*/ 	.word	0x00000800
        /*0318*/ 	.word	0x000000ff
        /*031c*/ 	.word	0x00000128
        /*0320*/ 	.short	0x0100
        /*0322*/ 	.byte	0x05
	.zero		1


	//   ....[36]....
        /*0324*/ 	.word	0x00000810
        /*0328*/ 	.word	0x000000ff
        /*032c*/ 	.word	0x00000090
        /*0330*/ 	.short	0x0100
        /*0332*/ 	.byte	0x05
	.zero		1


	//   ....[37]....
        /*0334*/ 	.word	0x00000820
        /*0338*/ 	.word	0x000000ff
        /*033c*/ 	.word	0x00000130
        /*0340*/ 	.short	0x0100
        /*0342*/ 	.byte	0x05
	.zero		1


	//   ....[38]....
        /*0344*/ 	.word	0x00000830
        /*0348*/ 	.word	0x000000ff
        /*034c*/ 	.word	0x00000098
        /*0350*/ 	.short	0x0100
        /*0352*/ 	.byte	0x05
	.zero		1


	//   ....[39]....
        /*0354*/ 	.word	0x00000840
        /*0358*/ 	.word	0x000000ff
        /*035c*/ 	.word	0x00000138
        /*0360*/ 	.short	0x0100
        /*0362*/ 	.byte	0x05
	.zero		1


	//   ....[40]....
        /*0364*/ 	.word	0x00000980
        /*0368*/ 	.word	0x000000ff
        /*036c*/ 	.word	0x00000140
        /*0370*/ 	.short	0x0100
        /*0372*/ 	.byte	0x07
	.zero		1


	//   ....[41]....
        /*0374*/ 	.word	0x00000990
        /*0378*/ 	.word	0x000000ff
        /*037c*/ 	.word	0x00000150
        /*0380*/ 	.short	0x0100
        /*0382*/ 	.byte	0x07
	.zero		1


	//   ....[42]....
        /*0384*/ 	.word	0x000009a0
        /*0388*/ 	.word	0x000000ff
        /*038c*/ 	.word	0x00000148
        /*0390*/ 	.short	0x0100
        /*0392*/ 	.byte	0x07
	.zero		1


	//   ....[43]....
        /*0394*/ 	.word	0x000009b0
        /*0398*/ 	.word	0x000000ff
        /*039c*/ 	.word	0x00000158
        /*03a0*/ 	.short	0x0100
        /*03a2*/ 	.byte	0x07
	.zero		1


	//   ....[44]....
        /*03a4*/ 	.word	0x00000aa0
        /*03a8*/ 	.word	0x000000ff
        /*03ac*/ 	.word	0x00000160
        /*03b0*/ 	.short	0x0100
        /*03b2*/ 	.byte	0x05
	.zero		1


	//   ....[45]....
        /*03b4*/ 	.word	0x00000ab0
        /*03b8*/ 	.word	0x000000ff
        /*03bc*/ 	.word	0x00000168
        /*03c0*/ 	.short	0x0100
        /*03c2*/ 	.byte	0x05
	.zero		1


	//   ....[46]....
        /*03c4*/ 	.word	0x00000bf0
        /*03c8*/ 	.word	0x000000ff
        /*03cc*/ 	.word	0x00000170
        /*03d0*/ 	.short	0x0100
        /*03d2*/ 	.byte	0x05
	.zero		1


	//   ....[47]....
        /*03d4*/ 	.word	0x00000c00
        /*03d8*/ 	.word	0x000000ff
        /*03dc*/ 	.word	0x00000180
        /*03e0*/ 	.short	0x0100
        /*03e2*/ 	.byte	0x05
	.zero		1


	//   ....[48]....
        /*03e4*/ 	.word	0x00000c10
        /*03e8*/ 	.word	0x000000ff
        /*03ec*/ 	.word	0x00000178
        /*03f0*/ 	.short	0x0100
        /*03f2*/ 	.byte	0x05
	.zero		1


	//   ....[49]....
        /*03f4*/ 	.word	0x00000c20
        /*03f8*/ 	.word	0x000000ff
        /*03fc*/ 	.word	0x00000188
        /*0400*/ 	.short	0x0100
        /*0402*/ 	.byte	0x05
	.zero		1


	//   ....[50]....
        /*0404*/ 	.word	0x00000d50
        /*0408*/ 	.word	0x000000ff
        /*040c*/ 	.word	0x00000190
        /*0410*/ 	.short	0x0100
        /*0412*/ 	.byte	0x07
	.zero		1


	//   ....[51]....
        /*0414*/ 	.word	0x00000d60
        /*0418*/ 	.word	0x000000ff
        /*041c*/ 	.word	0x000001b0
        /*0420*/ 	.short	0x0100
        /*0422*/ 	.byte	0x07
	.zero		1


	//   ....[52]....
        /*0424*/ 	.word	0x00000d70
        /*0428*/ 	.word	0x000000ff
        /*042c*/ 	.word	0x00000198
        /*0430*/ 	.short	0x0100
        /*0432*/ 	.byte	0x07
	.zero		1


	//   ....[53]....
        /*0434*/ 	.word	0x00000d80
        /*0438*/ 	.word	0x000000ff
        /*043c*/ 	.word	0x000001b8
        /*0440*/ 	.short	0x0100
        /*0442*/ 	.byte	0x07
	.zero		1


	//   ....[54]....
        /*0444*/ 	.word	0x00000d90
        /*0448*/ 	.word	0x000000ff
        /*044c*/ 	.word	0x000001a0
        /*0450*/ 	.short	0x0100
        /*0452*/ 	.byte	0x07
	.zero		1


	//   ....[55]....
        /*0454*/ 	.word	0x00000da0
        /*0458*/ 	.word	0x000000ff
        /*045c*/ 	.word	0x000001c0
        /*0460*/ 	.short	0x0100
        /*0462*/ 	.byte	0x07
	.zero		1


	//   ....[56]....
        /*0464*/ 	.word	0x00000db0
        /*0468*/ 	.word	0x000000ff
        /*046c*/ 	.word	0x000001a8
        /*0470*/ 	.short	0x0100
        /*0472*/ 	.byte	0x07
	.zero		1


	//   ....[57]....
        /*0474*/ 	.word	0x00000dc0
        /*0478*/ 	.word	0x000000ff
        /*047c*/ 	.word	0x000001c8
        /*0480*/ 	.short	0x0100
        /*0482*/ 	.byte	0x07
	.zero		1


	//   ....[58]....
        /*0484*/ 	.word	0x00000eb0
        /*0488*/ 	.word	0x000000ff
        /*048c*/ 	.word	0x000001d0
        /*0490*/ 	.short	0x0100
        /*0492*/ 	.byte	0x05
	.zero		1


	//   ....[59]....
        /*0494*/ 	.word	0x00000ec0
        /*0498*/ 	.word	0x000000ff
        /*049c*/ 	.word	0x000001e0
        /*04a0*/ 	.short	0x0100
        /*04a2*/ 	.byte	0x05
	.zero		1


	//   ....[60]....
        /*04a4*/ 	.word	0x00000ed0
        /*04a8*/ 	.word	0x000000ff
        /*04ac*/ 	.word	0x000001d8
        /*04b0*/ 	.short	0x0100
        /*04b2*/ 	.byte	0x05
	.zero		1


	//   ....[61]....
        /*04b4*/ 	.word	0x00000ee0
        /*04b8*/ 	.word	0x000000ff
        /*04bc*/ 	.word	0x000001e8
        /*04c0*/ 	.short	0x0100
        /*04c2*/ 	.byte	0x05
	.zero		1


	//   ....[62]....
        /*04c4*/ 	.word	0x000017b0
        /*04c8*/ 	.word	0x00000002
        /*04cc*/ 	.word	0x000001e0
        /*04d0*/ 	.short	0x010a
        /*04d2*/ 	.byte	0xff
	.zero		1


	//   ....[63]....
        /*04d4*/ 	.word	0x000017e0
        /*04d8*/ 	.word	0x00000002
        /*04dc*/ 	.word	0x000001d0
        /*04e0*/ 	.short	0x0101
        /*04e2*/ 	.byte	0xff
	.zero		1


	//   ....[64]....
        /*04e4*/ 	.word	0x000018b0
        /*04e8*/ 	.word	0x000000ff
        /*04ec*/ 	.word	0x000000a0
        /*04f0*/ 	.short	0x010a
        /*04f2*/ 	.byte	0x08
	.zero		1


	//   ....[65]....
        /*04f4*/ 	.word	0x00001950
        /*04f8*/ 	.word	0x000000ff
        /*04fc*/ 	.word	0x000000a0
        /*0500*/ 	.short	0x010a
        /*0502*/ 	.byte	0x21
	.zero		1


	//   ....[66]....
        /*0504*/ 	.word	0x00001aa0
        /*0508*/ 	.word	0x000000ff
        /*050c*/ 	.word	0x000000a0
        /*0510*/ 	.short	0x010a
        /*0512*/ 	.byte	0x08
	.zero		1


	//   ....[67]....
        /*0514*/ 	.word	0x00001bb0
        /*0518*/ 	.word	0x000000ff
        /*051c*/ 	.word	0x00000168
        /*0520*/ 	.short	0x0101
        /*0522*/ 	.byte	0x04
	.zero		1


	//   ....[68]....
        /*0524*/ 	.word	0x00001bd0
        /*0528*/ 	.word	0x000000ff
        /*052c*/ 	.word	0x000000a0
        /*0530*/ 	.short	0x010a
        /*0532*/ 	.byte	0x08
	.zero		1


	//   ....[69]....
        /*0534*/ 	.word	0x00001c50
        /*0538*/ 	.word	0x000000ff
        /*053c*/ 	.word	0x000000a0
        /*0540*/ 	.short	0x010a
        /*0542*/ 	.byte	0x11
	.zero		1


	//   ....[70]....
        /*0544*/ 	.word	0x00001da0
        /*0548*/ 	.word	0x000000ff
        /*054c*/ 	.word	0x000000a0
        /*0550*/ 	.short	0x010a
        /*0552*/ 	.byte	0x08
	.zero		1


	//   ....[71]....
        /*0554*/ 	.word	0x00001ee0
        /*0558*/ 	.word	0x00000002
        /*055c*/ 	.word	0x00000170
        /*0560*/ 	.short	0x010a
        /*0562*/ 	.byte	0xff
	.zero		1


	//   ....[72]....
        /*0564*/ 	.word	0x00001fa0
        /*0568*/ 	.word	0x00000002
        /*056c*/ 	.word	0x00000000
        /*0570*/ 	.short	0x0101
        /*0572*/ 	.byte	0xff
	.zero		1


	//   ....[73]....
        /*0574*/ 	.word	0x00002500
        /*0578*/ 	.word	0x000000ff
        /*057c*/ 	.word	0x00000000
        /*0580*/ 	.short	0x010a
        /*0582*/ 	.byte	0x05
	.zero		1


	//   ....[74]....
        /*0584*/ 	.word	0x00002590
        /*0588*/ 	.word	0x000000ff
        /*058c*/ 	.word	0x00000000
        /*0590*/ 	.short	0x010a
        /*0592*/ 	.byte	0x05
	.zero		1


	//   ....[75]....
        /*0594*/ 	.word	0x00002620
        /*0598*/ 	.word	0x000000ff
        /*059c*/ 	.word	0x00000000
        /*05a0*/ 	.short	0x010a
        /*05a2*/ 	.byte	0x05
	.zero		1


	//   ....[76]....
        /*05a4*/ 	.word	0x000026b0
        /*05a8*/ 	.word	0x000000ff
        /*05ac*/ 	.word	0x00000000
        /*05b0*/ 	.short	0x010a
        /*05b2*/ 	.byte	0x05
	.zero		1


	//   ....[77]....
        /*05b4*/ 	.word	0x00002740
        /*05b8*/ 	.word	0x000000ff
        /*05bc*/ 	.word	0x00000000
        /*05c0*/ 	.short	0x010a
        /*05c2*/ 	.byte	0x05
	.zero		1


	//   ....[78]....
        /*05c4*/ 	.word	0x000027d0
        /*05c8*/ 	.word	0x000000ff
        /*05cc*/ 	.word	0x00000000
        /*05d0*/ 	.short	0x010a
        /*05d2*/ 	.byte	0x05
	.zero		1


	//   ....[79]....
        /*05d4*/ 	.word	0x00002860
        /*05d8*/ 	.word	0x000000ff
        /*05dc*/ 	.word	0x00000000
        /*05e0*/ 	.short	0x010a
        /*05e2*/ 	.byte	0x05
	.zero		1


	//   ....[80]....
        /*05e4*/ 	.word	0x000028f0
        /*05e8*/ 	.word	0x000000ff
        /*05ec*/ 	.word	0x00000000
        /*05f0*/ 	.short	0x010a
        /*05f2*/ 	.byte	0x05
	.zero		1


	//   ....[81]....
        /*05f4*/ 	.word	0x00002980
        /*05f8*/ 	.word	0x000000ff
        /*05fc*/ 	.word	0x00000000
        /*0600*/ 	.short	0x010a
        /*0602*/ 	.byte	0x05
	.zero		1


	//   ....[82]....
        /*0604*/ 	.word	0x00002a10
        /*0608*/ 	.word	0x000000ff
        /*060c*/ 	.word	0x00000000
        /*0610*/ 	.short	0x010a
        /*0612*/ 	.byte	0x05
	.zero		1


	//   ....[83]....
        /*0614*/ 	.word	0x00002aa0
        /*0618*/ 	.word	0x000000ff
        /*061c*/ 	.word	0x00000000
        /*0620*/ 	.short	0x010a
        /*0622*/ 	.byte	0x05
	.zero		1


	//   ....[84]....
        /*0624*/ 	.word	0x00002b30
        /*0628*/ 	.word	0x000000ff
        /*062c*/ 	.word	0x00000000
        /*0630*/ 	.short	0x010a
        /*0632*/ 	.byte	0x05
	.zero		1


	//   ....[85]....
        /*0634*/ 	.word	0x00002bc0
        /*0638*/ 	.word	0x000000ff
        /*063c*/ 	.word	0x00000000
        /*0640*/ 	.short	0x010a
        /*0642*/ 	.byte	0x05
	.zero		1


	//   ....[86]....
        /*0644*/ 	.word	0x00002c50
        /*0648*/ 	.word	0x000000ff
        /*064c*/ 	.word	0x00000000
        /*0650*/ 	.short	0x010a
        /*0652*/ 	.byte	0x05
	.zero		1


	//   ....[87]....
        /*0654*/ 	.word	0x00002ce0
        /*0658*/ 	.word	0x000000ff
        /*065c*/ 	.word	0x00000000
        /*0660*/ 	.short	0x010a
        /*0662*/ 	.byte	0x05
	.zero		1


	//   ....[88]....
        /*0664*/ 	.word	0x00002d70
        /*0668*/ 	.word	0x000000ff
        /*066c*/ 	.word	0x00000000
        /*0670*/ 	.short	0x010a
        /*0672*/ 	.byte	0x05
	.zero		1


	//   ....[89]....
        /*0674*/ 	.word	0x00002e00
        /*0678*/ 	.word	0x000000ff
        /*067c*/ 	.word	0x00000000
        /*0680*/ 	.short	0x010a
        /*0682*/ 	.byte	0x05
	.zero		1


	//   ....[90]....
        /*0684*/ 	.word	0x00002e90
        /*0688*/ 	.word	0x000000ff
        /*068c*/ 	.word	0x00000000
        /*0690*/ 	.short	0x010a
        /*0692*/ 	.byte	0x05
	.zero		1


	//   ....[91]....
        /*0694*/ 	.word	0x00002f20
        /*0698*/ 	.word	0x000000ff
        /*069c*/ 	.word	0x00000000
        /*06a0*/ 	.short	0x010a
        /*06a2*/ 	.byte	0x05
	.zero		1


	//   ....[92]....
        /*06a4*/ 	.word	0x00002fc0
        /*06a8*/ 	.word	0x00000000
        /*06ac*/ 	.word	0x00000000
        /*06b0*/ 	.short	0x010a
        /*06b2*/ 	.byte	0xff
	.zero		1


	//   ....[93]....
        /*06b4*/ 	.word	0x000030e0
        /*06b8*/ 	.word	0x00000000
        /*06bc*/ 	.word	0x000001d0
        /*06c0*/ 	.short	0x010a
        /*06c2*/ 	.byte	0xff
	.zero		1


	//   ....[94]....
        /*06c4*/ 	.word	0x00003150
        /*06c8*/ 	.word	0x00000000
        /*06cc*/ 	.word	0x00000000
        /*06d0*/ 	.short	0x0101
        /*06d2*/ 	.byte	0xff
	.zero		1


	//   ....[95]....
        /*06d4*/ 	.word	0x00003170
        /*06d8*/ 	.word	0x000000ff
        /*06dc*/ 	.word	0x00000180
        /*06e0*/ 	.short	0x010a
        /*06e2*/ 	.byte	0x05
	.zero		1


	//   ....[96]....
        /*06e4*/ 	.word	0x00003290
        /*06e8*/ 	.word	0x00000000
        /*06ec*/ 	.word	0x00000170
        /*06f0*/ 	.short	0x010a
        /*06f2*/ 	.byte	0xff
	.zero		1


	//   ....[97]....
        /*06f4*/ 	.word	0x00003390
        /*06f8*/ 	.word	0x00000000
        /*06fc*/ 	.word	0x00000000
        /*0700*/ 	.short	0x0101
        /*0702*/ 	.byte	0xff
	.zero		1


	//   ....[98]....
        /*0704*/ 	.word	0x00003420
        /*0708*/ 	.word	0x000000ff
        /*070c*/ 	.word	0x00000180
        /*0710*/ 	.short	0x0106
        /*0712*/ 	.byte	0x05
	.zero		1


	//   ....[99]....
        /*0714*/ 	.word	0x00003440
        /*0718*/ 	.word	0x000000ff
        /*071c*/ 	.word	0x00000180
        /*0720*/ 	.short	0x010a
        /*0722*/ 	.byte	0x05
	.zero		1


	//   ....[100]....
        /*0724*/ 	.word	0x000034d0
        /*0728*/ 	.word	0x000000ff
        /*072c*/ 	.word	0x00000180
        /*0730*/ 	.short	0x0106
        /*0732*/ 	.byte	0x04
	.zero		1


	//   ....[101]....
        /*0734*/ 	.word	0x00003510
        /*0738*/ 	.word	0x00000000
        /*073c*/ 	.word	0x00000180
        /*0740*/ 	.short	0x010a
        /*0742*/ 	.byte	0xff
	.zero		1


	//   ....[102]....
        /*0744*/ 	.word	0x00003a10
        /*0748*/ 	.word	0x00000000
        /*074c*/ 	.word	0x00000170
        /*0750*/ 	.short	0x010a
        /*0752*/ 	.byte	0xff
	.zero		1


	//   ....[103]....
        /*0754*/ 	.word	0x00003b20
        /*0758*/ 	.word	0x00000003
        /*075c*/ 	.word	0x00000000
        /*0760*/ 	.short	0x0101
        /*0762*/ 	.byte	0xff
	.zero		1


	//   ....[104]....
        /*0764*/ 	.word	0x00003b30
        /*0768*/ 	.word	0x000000ff
        /*076c*/ 	.word	0x00000000
        /*0770*/ 	.short	0x010a
        /*0772*/ 	.byte	0x04
	.zero		1


	//   ....[105]....
        /*0774*/ 	.word	0x00003b50
        /*0778*/ 	.word	0x000000ff
        /*077c*/ 	.word	0x000001b0
        /*0780*/ 	.short	0x010a
        /*0782*/ 	.byte	0x08
	.zero		1


	//   ....[106]....
        /*0784*/ 	.word	0x00003c20
        /*0788*/ 	.word	0x000000ff
        /*078c*/ 	.word	0x00000000
        /*0790*/ 	.short	0x010a
        /*0792*/ 	.byte	0x07
	.zero		1


	//   ....[107]....
        /*0794*/ 	.word	0x00003d60
        /*0798*/ 	.word	0x000000ff
        /*079c*/ 	.word	0x00000000
        /*07a0*/ 	.short	0x010a
        /*07a2*/ 	.byte	0x04
	.zero		1


	//   ....[108]....
        /*07a4*/ 	.word	0x00003f50
        /*07a8*/ 	.word	0x000000ff
        /*07ac*/ 	.word	0x00000000
        /*07b0*/ 	.short	0x010a
        /*07b2*/ 	.byte	0x05
	.zero		1


	//   ....[109]....
        /*07b4*/ 	.word	0x00003fe0
        /*07b8*/ 	.word	0x000000ff
        /*07bc*/ 	.word	0x00000000
        /*07c0*/ 	.short	0x010a
        /*07c2*/ 	.byte	0x05
	.zero		1


	//   ....[110]....
        /*07c4*/ 	.word	0x00004070
        /*07c8*/ 	.word	0x000000ff
        /*07cc*/ 	.word	0x00000000
        /*07d0*/ 	.short	0x010a
        /*07d2*/ 	.byte	0x05
	.zero		1


	//   ....[111]....
        /*07d4*/ 	.word	0x00004100
        /*07d8*/ 	.word	0x000000ff
        /*07dc*/ 	.word	0x00000000
        /*07e0*/ 	.short	0x010a
        /*07e2*/ 	.byte	0x07
	.zero		1


	//   ....[112]....
        /*07e4*/ 	.word	0x00004540
        /*07e8*/ 	.word	0x00000000
        /*07ec*/ 	.word	0x00000170
        /*07f0*/ 	.short	0x010a
        /*07f2*/ 	.byte	0xff
	.zero		1


	//   ....[113]....
        /*07f4*/ 	.word	0x00004620
        /*07f8*/ 	.word	0x00000000
        /*07fc*/ 	.word	0x00000000
        /*0800*/ 	.short	0x0101
        /*0802*/ 	.byte	0xff
	.zero		1


	//   ....[114]....
        /*0804*/ 	.word	0x00004940
        /*0808*/ 	.word	0x000000ff
        /*080c*/ 	.word	0x00000168
        /*0810*/ 	.short	0x010a
        /*0812*/ 	.byte	0x07
	.zero		1


	//   ....[115]....
        /*0814*/ 	.word	0x00004b20
        /*0818*/ 	.word	0x000000ff
        /*081c*/ 	.word	0x00000150
        /*0820*/ 	.short	0x010a
        /*0822*/ 	.byte	0x0d
	.zero		1


	//   ....[116]....
        /*0824*/ 	.word	0x00004e30
        /*0828*/ 	.word	0x000000ff
        /*082c*/ 	.word	0x00000140
        /*0830*/ 	.short	0x010b
        /*0832*/ 	.byte	0x0d
	.zero		1


	//   ....[117]....
        /*0834*/ 	.word	0x00004e90
        /*0838*/ 	.word	0x000000ff
        /*083c*/ 	.word	0x00000000
        /*0840*/ 	.short	0x0101
        /*0842*/ 	.byte	0x0e
	.zero		1


	//   ....[118]....
        /*0844*/ 	.word	0x00004ee0
        /*0848*/ 	.word	0x000000ff
        /*084c*/ 	.word	0x00000000
        /*0850*/ 	.short	0x010a
        /*0852*/ 	.byte	0x04
	.zero		1


	//   ....[119]....
        /*0854*/ 	.word	0x00004f80
        /*0858*/ 	.word	0x00000000
        /*085c*/ 	.word	0x00000000
        /*0860*/ 	.short	0x010a
        /*0862*/ 	.byte	0xff
	.zero		1


	//   ....[120]....
        /*0864*/ 	.word	0x000052c0
        /*0868*/ 	.word	0x00000000
        /*086c*/ 	.word	0x00000170
        /*0870*/ 	.short	0x010a
        /*0872*/ 	.byte	0xff
	.zero		1


	//   ....[121]....
        /*0874*/ 	.word	0x000053d0
        /*0878*/ 	.word	0x00000000
        /*087c*/ 	.word	0x00000000
        /*0880*/ 	.short	0x0101
        /*0882*/ 	.byte	0xff
	.zero		1


	//   ....[122]....
        /*0884*/ 	.word	0x00005d80
        /*0888*/ 	.word	0x00000003
        /*088c*/ 	.word	0x00000140
        /*0890*/ 	.short	0x010a
        /*0892*/ 	.byte	0xff
	.zero		1


	//   ....[123]....
        /*0894*/ 	.word	0x00005d90
        /*0898*/ 	.word	0x00000010
        /*089c*/ 	.word	0x00000190
        /*08a0*/ 	.short	0x010a
        /*08a2*/ 	.byte	0xff
	.zero		1


	//   ....[124]....
        /*08a4*/ 	.word	0x00005f30
        /*08a8*/ 	.word	0x00000003
        /*08ac*/ 	.word	0x00000140
        /*08b0*/ 	.short	0x010a
        /*08b2*/ 	.byte	0xff
	.zero		1


	//   ....[125]....
        /*08b4*/ 	.word	0x00005ff0
        /*08b8*/ 	.word	0x00000010
        /*08bc*/ 	.word	0x00000190
        /*08c0*/ 	.short	0x010a
        /*08c2*/ 	.byte	0xff
	.zero		1


	//   ....[126]....
        /*08c4*/ 	.word	0x00006270
        /*08c8*/ 	.word	0x000000ff
        /*08cc*/ 	.word	0x00000000
        /*08d0*/ 	.short	0x0101
        /*08d2*/ 	.byte	0x05
	.zero		1


	//   ....[127]....
        /*08d4*/ 	.word	0x00006b50
        /*08d8*/ 	.word	0x00000000
        /*08dc*/ 	.word	0x00000000
        /*08e0*/ 	.short	0x0101
        /*08e2*/ 	.byte	0xff
	.zero		1


	//   ....[128]....
        /*08e4*/ 	.word	0x00006df0
        /*08e8*/ 	.word	0x00000002
        /*08ec*/ 	.word	0x000001e0
        /*08f0*/ 	.short	0x010a
        /*08f2*/ 	.byte	0xff
	.zero		1


	//   ....[129]....
        /*08f4*/ 	.word	0x00006e50
        /*08f8*/ 	.word	0x00000002
        /*08fc*/ 	.word	0x000000a0
        /*0900*/ 	.short	0x010a
        /*0902*/ 	.byte	0xff
	.zero		1


	//   ....[130]....
        /*0904*/ 	.word	0x00006eb0
        /*0908*/ 	.word	0x00000002
        /*090c*/ 	.word	0x000000a0
        /*0910*/ 	.short	0x010a
        /*0912*/ 	.byte	0xff
	.zero		1


	//   ....[131]....
        /*0914*/ 	.word	0x00006f00
        /*0918*/ 	.word	0x00000002
        /*091c*/ 	.word	0x00000170
        /*0920*/ 	.short	0x010a
        /*0922*/ 	.byte	0xff
	.zero		1


	//   ....[132]....
        /*0924*/ 	.word	0x00006f60
        /*0928*/ 	.word	0x00000000
        /*092c*/ 	.word	0x00000000
        /*0930*/ 	.short	0x010a
        /*0932*/ 	.byte	0xff
	.zero		1


	//   ....[133]....
        /*0934*/ 	.word	0x00006fc0
        /*0938*/ 	.word	0x00000000
        /*093c*/ 	.word	0x00000000
        /*0940*/ 	.short	0x010a
        /*0942*/ 	.byte	0xff
	.zero		1


	//   ....[134]....
        /*0944*/ 	.word	0x00007020
        /*0948*/ 	.word	0x00000000
        /*094c*/ 	.word	0x00000000
        /*0950*/ 	.short	0x010a
        /*0952*/ 	.byte	0xff
	.zero		1


	//   ....[135]....
        /*0954*/ 	.word	0x00007080
        /*0958*/ 	.word	0x00000000
        /*095c*/ 	.word	0x00000000
        /*0960*/ 	.short	0x010a
        /*0962*/ 	.byte	0xff
	.zero		1


	//   ....[136]....
        /*0964*/ 	.word	0x000070e0
        /*0968*/ 	.word	0x00000000
        /*096c*/ 	.word	0x00000000
        /*0970*/ 	.short	0x010a
        /*0972*/ 	.byte	0xff
	.zero		1


	//   ....[137]....
        /*0974*/ 	.word	0x00007140
        /*0978*/ 	.word	0x00000000
        /*097c*/ 	.word	0x00000000
        /*0980*/ 	.short	0x010a
        /*0982*/ 	.byte	0xff
	.zero		1


	//   ....[138]....
        /*0984*/ 	.word	0x000071a0
        /*0988*/ 	.word	0x00000000
        /*098c*/ 	.word	0x00000000
        /*0990*/ 	.short	0x010a
        /*0992*/ 	.byte	0xff
	.zero		1


	//   ....[139]....
        /*0994*/ 	.word	0x00007200
        /*0998*/ 	.word	0x00000000
        /*099c*/ 	.word	0x00000000
        /*09a0*/ 	.short	0x010a
        /*09a2*/ 	.byte	0xff
	.zero		1


	//   ....[140]....
        /*09a4*/ 	.word	0x00007260
        /*09a8*/ 	.word	0x00000000
        /*09ac*/ 	.word	0x00000000
        /*09b0*/ 	.short	0x010a
        /*09b2*/ 	.byte	0xff
	.zero		1


	//   ....[141]....
        /*09b4*/ 	.word	0x000072c0
        /*09b8*/ 	.word	0x00000000
        /*09bc*/ 	.word	0x00000000
        /*09c0*/ 	.short	0x010a
        /*09c2*/ 	.byte	0xff
	.zero		1


	//   ....[142]....
        /*09c4*/ 	.word	0x00007320
        /*09c8*/ 	.word	0x00000000
        /*09cc*/ 	.word	0x00000000
        /*09d0*/ 	.short	0x010a
        /*09d2*/ 	.byte	0xff
	.zero		1


	//   ....[143]....
        /*09d4*/ 	.word	0x00007380
        /*09d8*/ 	.word	0x00000000
        /*09dc*/ 	.word	0x00000000
        /*09e0*/ 	.short	0x010a
        /*09e2*/ 	.byte	0xff
	.zero		1


	//   ....[144]....
        /*09e4*/ 	.word	0x000073e0
        /*09e8*/ 	.word	0x00000000
        /*09ec*/ 	.word	0x00000000
        /*09f0*/ 	.short	0x010a
        /*09f2*/ 	.byte	0xff
	.zero		1


	//   ....[145]....
        /*09f4*/ 	.word	0x00007440
        /*09f8*/ 	.word	0x00000000
        /*09fc*/ 	.word	0x00000000
        /*0a00*/ 	.short	0x010a
        /*0a02*/ 	.byte	0xff
	.zero		1


	//   ....[146]....
        /*0a04*/ 	.word	0x000074a0
        /*0a08*/ 	.word	0x00000000
        /*0a0c*/ 	.word	0x00000000
        /*0a10*/ 	.short	0x010a
        /*0a12*/ 	.byte	0xff
	.zero		1


	//   ....[147]....
        /*0a14*/ 	.word	0x00007500
        /*0a18*/ 	.word	0x00000000
        /*0a1c*/ 	.word	0x00000000
        /*0a20*/ 	.short	0x010a
        /*0a22*/ 	.byte	0xff
	.zero		1


	//   ....[148]....
        /*0a24*/ 	.word	0x00007560
        /*0a28*/ 	.word	0x00000000
        /*0a2c*/ 	.word	0x00000000
        /*0a30*/ 	.short	0x010a
        /*0a32*/ 	.byte	0xff
	.zero		1


	//   ....[149]....
        /*0a34*/ 	.word	0x000075c0
        /*0a38*/ 	.word	0x00000000
        /*0a3c*/ 	.word	0x00000000
        /*0a40*/ 	.short	0x010a
        /*0a42*/ 	.byte	0xff
	.zero		1


	//   ....[150]....
        /*0a44*/ 	.word	0x00007620
        /*0a48*/ 	.word	0x00000000
        /*0a4c*/ 	.word	0x00000000
        /*0a50*/ 	.short	0x010a
        /*0a52*/ 	.byte	0xff
	.zero		1


	//   ....[151]....
        /*0a54*/ 	.word	0x00007670
        /*0a58*/ 	.word	0x00000000
        /*0a5c*/ 	.word	0x000001d0
        /*0a60*/ 	.short	0x010a
        /*0a62*/ 	.byte	0xff
	.zero		1


	//   ....[152]....
        /*0a64*/ 	.word	0x000076d0
        /*0a68*/ 	.word	0x00000000
        /*0a6c*/ 	.word	0x00000180
        /*0a70*/ 	.short	0x010a
        /*0a72*/ 	.byte	0xff
	.zero		1


	//   ....[153]....
        /*0a74*/ 	.word	0x00007720
        /*0a78*/ 	.word	0x00000000
        /*0a7c*/ 	.word	0x00000170
        /*0a80*/ 	.short	0x010a
        /*0a82*/ 	.byte	0xff
	.zero		1


	//   ....[154]....
        /*0a84*/ 	.word	0x00007780
        /*0a88*/ 	.word	0x00000000
        /*0a8c*/ 	.word	0x00000180
        /*0a90*/ 	.short	0x010a
        /*0a92*/ 	.byte	0xff
	.zero		1


	//   ....[155]....
        /*0a94*/ 	.word	0x000077d0
        /*0a98*/ 	.word	0x00000000
        /*0a9c*/ 	.word	0x00000170
        /*0aa0*/ 	.short	0x010a
        /*0aa2*/ 	.byte	0xff
	.zero		1


	//   ....[156]....
        /*0aa4*/ 	.word	0x00007830
        /*0aa8*/ 	.word	0x00000002
        /*0aac*/ 	.word	0x000001b0
        /*0ab0*/ 	.short	0x010a
        /*0ab2*/ 	.byte	0xff
	.zero		1


	//   ....[157]....
        /*0ab4*/ 	.word	0x00007890
        /*0ab8*/ 	.word	0x00000000
        /*0abc*/ 	.word	0x00000000
        /*0ac0*/ 	.short	0x010a
        /*0ac2*/ 	.byte	0xff
	.zero		1


	//   ....[158]....
        /*0ac4*/ 	.word	0x000078f0
        /*0ac8*/ 	.word	0x00000000
        /*0acc*/ 	.word	0x00000000
        /*0ad0*/ 	.short	0x010a
        /*0ad2*/ 	.byte	0xff
	.zero		1


	//   ....[159]....
        /*0ad4*/ 	.word	0x00007950
        /*0ad8*/ 	.word	0x00000000
        /*0adc*/ 	.word	0x00000000
        /*0ae0*/ 	.short	0x010a
        /*0ae2*/ 	.byte	0xff
	.zero		1


	//   ....[160]....
        /*0ae4*/ 	.word	0x000079b0
        /*0ae8*/ 	.word	0x00000000
        /*0aec*/ 	.word	0x00000000
        /*0af0*/ 	.short	0x010a
        /*0af2*/ 	.byte	0xff
	.zero		1


	//   ....[161]....
        /*0af4*/ 	.word	0x00007a10
        /*0af8*/ 	.word	0x00000000
        /*0afc*/ 	.word	0x00000000
        /*0b00*/ 	.short	0x010a
        /*0b02*/ 	.byte	0xff
	.zero		1


	//   ....[162]....
        /*0b04*/ 	.word	0x00007a60
        /*0b08*/ 	.word	0x00000000
        /*0b0c*/ 	.word	0x00000170
        /*0b10*/ 	.short	0x010a
        /*0b12*/ 	.byte	0xff
	.zero		1


	//   ....[163]....
        /*0b14*/ 	.word	0x00007ac0
        /*0b18*/ 	.word	0x00000000
        /*0b1c*/ 	.word	0x00000168
        /*0b20*/ 	.short	0x010a
        /*0b22*/ 	.byte	0xff
	.zero		1


	//   ....[164]....
        /*0b24*/ 	.word	0x00007b20
        /*0b28*/ 	.word	0x00000000
        /*0b2c*/ 	.word	0x00000150
        /*0b30*/ 	.short	0x010a
        /*0b32*/ 	.byte	0xff
	.zero		1


	//   ....[165]....
        /*0b34*/ 	.word	0x00007b80
        /*0b38*/ 	.word	0x00000000
        /*0b3c*/ 	.word	0x00000000
        /*0b40*/ 	.short	0x010a
        /*0b42*/ 	.byte	0xff
	.zero		1


	//   ....[166]....
        /*0b44*/ 	.word	0x00007bd0
        /*0b48*/ 	.word	0x00000000
        /*0b4c*/ 	.word	0x00000170
        /*0b50*/ 	.short	0x010a
        /*0b52*/ 	.byte	0xff
	.zero		1


	//   ....[167]....
        /*0b54*/ 	.word	0x00007c20
        /*0b58*/ 	.word	0x00000003
        /*0b5c*/ 	.word	0x00000140
        /*0b60*/ 	.short	0x010a
        /*0b62*/ 	.byte	0xff
	.zero		1


	//   ....[168]....
        /*0b64*/ 	.word	0x00007c70
        /*0b68*/ 	.word	0x00000010
        /*0b6c*/ 	.word	0x00000190
        /*0b70*/ 	.short	0x010a
        /*0b72*/ 	.byte	0xff
	.zero		1


	//----- nvinfo : EIATTR_NUM_MBARRIERS
	.align		4
.L_47:
        /*0b74*/ 	.byte	0x03, 0x38
        /*0b76*/ 	.short	0x003e


	//----- nvinfo : EIATTR_EXIT_INSTR_OFFSETS
	.align		4
        /*0b78*/ 	.byte	0x04, 0x1c
        /*0b7a*/ 	.short	(.L_49 - .L_48)


	//   ....[0]....
.L_48:
        /*0b7c*/ 	.word	0x00002ff0


	//   ....[1]....
        /*0b80*/ 	.word	0x000034e0


	//   ....[2]....
        /*0b84*/ 	.word	0x00003540


	//   ....[3]....
        /*0b88*/ 	.word	0x00004360


	//   ....[4]....
        /*0b8c*/ 	.word	0x00004fb0


	//   ....[5]....
        /*0b90*/ 	.word	0x00004ff0


	//   ....[6]....
        /*0b94*/ 	.word	0x00006d00


	//   ....[7]....
        /*0b98*/ 	.word	0x00006d80


	//   ....[8]....
        /*0b9c*/ 	.word	0x00006db0


	//   ....[9]....
        /*0ba0*/ 	.word	0x00006de0


	//----- nvinfo : EIATTR_MAX_THREADS
	.align		4
.L_49:
        /*0ba4*/ 	.byte	0x04, 0x05
        /*0ba6*/ 	.short	(.L_51 - .L_50)
.L_50:
        /*0ba8*/ 	.word	0x00000100
        /*0bac*/ 	.word	0x00000001
        /*0bb0*/ 	.word	0x00000001


	//----- nvinfo : EIATTR_CRS_STACK_SIZE
	.align		4
.L_51:
        /*0bb4*/ 	.byte	0x04, 0x1e
        /*0bb6*/ 	.short	(.L_53 - .L_52)
.L_52:
        /*0bb8*/ 	.word	0x00000000


	//----- nvinfo : EIATTR_CBANK_PARAM_SIZE
	.align		4
.L_53:
        /*0bbc*/ 	.byte	0x03, 0x19
        /*0bbe*/ 	.short	0x0800


	//----- nvinfo : EIATTR_PARAM_CBANK
	.align		4
        /*0bc0*/ 	.byte	0x04, 0x0a
        /*0bc2*/ 	.short	(.L_55 - .L_54)
	.align		4
.L_54:
        /*0bc4*/ 	.word	index@(.nv.constant0._ZN7cutlass13device_kernelINS_4gemm6kernel13GemmUniversalIN4cute5tupleIJiiiiEEENS1_10collective13CollectiveMmaINS1_35MainloopSm100TmaUmmaWarpSpecializedILi20ELi2ELi4ENS5_IJNS4_1CILi1EEESB_SB_EEEEENS5_IJNSA_ILi128EEENSA_ILi32EEESF_EEENS_6half_tENS5_IJlSB_lEEESH_SI_NS4_8TiledMMAINS4_8MMA_AtomIJNS4_20SM100_MMA_F16BF16_SSISH_SH_fLi128ELi32ELNS4_4UMMA5MajorE0ELSN_0ELNSM_7ScaleInE0ELSO_0EEEEEENS4_6LayoutISC_NS5_IJNSA_ILi0EEESS_SS_EEEEENS5_IJNS4_10UnderscoreESV_SV_EEEEENS4_13SM90_TMA_LOADENS4_14ComposedLayoutINS4_7SwizzleILi2ELi4ELi3EEENS4_18smem_ptr_flag_bitsILi16EEENSR_INS5_IJNSA_ILi8EEESF_EEENS5_IJSF_SB_EEEEEEEvNS4_8identityESY_S18_vS19_EENS_8epilogue10collective18CollectiveEpilogueINS1B_23Sm100TmaWarpSpecializedILi2ELi1ELi32ELb1ELb0EEEJSG_NS5_IJNSR_ISE_SB_EENSR_ISF_SB_EEEEESH_SI_SH_SI_NS1B_6fusion15FusionCallbacksIS1F_NS1J_17LinearCombinationISH_fSH_fLNS_15FloatRoundStyleE2EEESG_S1I_JEEENS4_5SM1004TMEM4LOAD26SM100_TMEM_LOAD_32dp32b32xESY_S18_NS4_39AutoVectorizingCopyWithAssumedAlignmentILi128EEENS4_14SM90_TMA_STOREES18_S1U_S1U_EEEvvEEEEvNT_6ParamsE)
        /*0bc8*/ 	.short	0x0380
        /*0bca*/ 	.short	0x0800


	//----- nvinfo : EIATTR_SW_WAR
	.align		4
.L_55:
        /*0bcc*/ 	.byte	0x04, 0x36
        /*0bce*/ 	.short	(.L_57 - .L_56)
.L_56:
        /*0bd0*/ 	.word	0x00000008
.L_57:


//--------------------- .nv.callgraph             --------------------------
	.section	.nv.callgraph,"",@"SHT_CUDA_CALLGRAPH"
	.align	4
	.sectionentsize	8
	.align		4
        /*0000*/ 	.word	0x00000000
	.align		4
        /*0004*/ 	.word	0xffffffff
	.align		4
        /*0008*/ 	.word	index@(_ZN7cutlass13device_kernelINS_4gemm6kernel13GemmUniversalIN4cute5tupleIJiiiiEEENS1_10collective13CollectiveMmaINS1_35MainloopSm100TmaUmmaWarpSpecializedILi20ELi2ELi4ENS5_IJNS4_1CILi1EEESB_SB_EEEEENS5_IJNSA_ILi128EEENSA_ILi32EEESF_EEENS_6half_tENS5_IJlSB_lEEESH_SI_NS4_8TiledMMAINS4_8MMA_AtomIJNS4_20SM100_MMA_F16BF16_SSISH_SH_fLi128ELi32ELNS4_4UMMA5MajorE0ELSN_0ELNSM_7ScaleInE0ELSO_0EEEEEENS4_6LayoutISC_NS5_IJNSA_ILi0EEESS_SS_EEEEENS5_IJNS4_10UnderscoreESV_SV_EEEEENS4_13SM90_TMA_LOADENS4_14ComposedLayoutINS4_7SwizzleILi2ELi4ELi3EEENS4_18smem_ptr_flag_bitsILi16EEENSR_INS5_IJNSA_ILi8EEESF_EEENS5_IJSF_SB_EEEEEEEvNS4_8identityESY_S18_vS19_EENS_8epilogue10collective18CollectiveEpilogueINS1B_23Sm100TmaWarpSpecializedILi2ELi1ELi32ELb1ELb0EEEJSG_NS5_IJNSR_ISE_SB_EENSR_ISF_SB_EEEEESH_SI_SH_SI_NS1B_6fusion15FusionCallbacksIS1F_NS1J_17LinearCombinationISH_fSH_fLNS_15FloatRoundStyleE2EEESG_S1I_JEEENS4_5SM1004TMEM4LOAD26SM100_TMEM_LOAD_32dp32b32xESY_S18_NS4_39AutoVectorizingCopyWithAssumedAlignmentILi128EEENS4_14SM90_TMA_STOREES18_S1U_S1U_EEEvvEEEEvNT_6ParamsE)
	.align		4
        /*000c*/ 	.word	index@(__assertfail)
	.align		4
        /*0010*/ 	.word	0x00000000
	.align		4
        /*0014*/ 	.word	0xfffffffe
	.align		4
        /*0018*/ 	.word	0x00000000
	.align		4
        /*001c*/ 	.word	0xfffffffd
	.align		4
        /*0020*/ 	.word	0x00000000
	.align		4
        /*0024*/ 	.word	0xfffffffc


//--------------------- .nv.constant4             --------------------------
	.section	.nv.constant4,"a",@progbits
	.align	8
	.align		8
.nv.constant4:
        /*0000*/ 	.dword	__assertfail
	.align		8
        /*0008*/ 	.dword	__unnamed_1
	.align		8
        /*0010*/ 	.dword	__unnamed_2
	.align		8
        /*0018*/ 	.dword	_ZN40_INTERNAL_d649ff15_4_k_cu_8457cdb0_140224cuda3std3__45__cpo5beginE
	.align		8
        /*0020*/ 	.dword	_ZN40_INTERNAL_d649ff15_4_k_cu_8457cdb0_140224cuda3std3__45__cpo3endE
	.align		8
        /*0028*/ 	.dword	_ZN40_INTERNAL_d649ff15_4_k_cu_8457cdb0_140224cuda3std3__45__cpo6cbeginE
	.align		8
        /*0030*/ 	.dword	_ZN40_INTERNAL_d649ff15_4_k_cu_8457cdb0_140224cuda3std3__45__cpo4cendE
	.align		8
        /*0038*/ 	.dword	_ZN40_INTERNAL_d649ff15_4_k_cu_8457cdb0_140224cuda3std3__442_GLOBAL__N__d649ff15_4_k_cu_8457cdb0_140226ignoreE
	.align		8
        /*0040*/ 	.dword	_ZN40_INTERNAL_d649ff15_4_k_cu_8457cdb0_140224cuda3std3__419piecewise_constructE
	.align		8
        /*0048*/ 	.dword	_ZN40_INTERNAL_d649ff15_4_k_cu_8457cdb0_140224cuda3std3__48in_placeE
	.align		8
        /*0050*/ 	.dword	_ZN40_INTERNAL_d649ff15_4_k_cu_8457cdb0_140224cuda3std6ranges3__45__cpo4swapE
	.align		8
        /*0058*/ 	.dword	_ZN40_INTERNAL_d649ff15_4_k_cu_8457cdb0_140224cuda3std6ranges3__45__cpo9iter_moveE
	.align		8
        /*0060*/ 	.dword	_ZN40_INTERNAL_d649ff15_4_k_cu_8457cdb0_140224cute7productE
	.align		8
        /*0068*/ 	.dword	_ZN40_INTERNAL_d649ff15_4_k_cu_8457cdb0_140224cute1_E
	.align		8
        /*0070*/ 	.dword	$str$25
	.align		8
        /*0078*/ 	.dword	$str$26
	.align		8
        /*0080*/ 	.dword	$str$27
	.align		8
        /*0088*/ 	.dword	$str$28


//--------------------- .text._ZN7cutlass13device_kernelINS_4gemm6kernel13GemmUniversalIN4cute5tupleIJiiiiEEENS1_10collective13CollectiveMmaINS1_35MainloopSm100TmaUmmaWarpSpecializedILi20ELi2ELi4ENS5_IJNS4_1CILi1EEESB_SB_EEEEENS5_IJNSA_ILi128EEENSA_ILi32EEESF_EEENS_6half_tENS5_IJlSB_lEEESH_SI_NS4_8TiledMMAINS4_8MMA_AtomIJNS4_20SM100_MMA_F16BF16_SSISH_SH_fLi128ELi32ELNS4_4UMMA5MajorE0ELSN_0ELNSM_7ScaleInE0ELSO_0EEEEEENS4_6LayoutISC_NS5_IJNSA_ILi0EEESS_SS_EEEEENS5_IJNS4_10UnderscoreESV_SV_EEEEENS4_13SM90_TMA_LOADENS4_14ComposedLayoutINS4_7SwizzleILi2ELi4ELi3EEENS4_18smem_ptr_flag_bitsILi16EEENSR_INS5_IJNSA_ILi8EEESF_EEENS5_IJSF_SB_EEEEEEEvNS4_8identityESY_S18_vS19_EENS_8epilogue10collective18CollectiveEpilogueINS1B_23Sm100TmaWarpSpecializedILi2ELi1ELi32ELb1ELb0EEEJSG_NS5_IJNSR_ISE_SB_EENSR_ISF_SB_EEEEESH_SI_SH_SI_NS1B_6fusion15FusionCallbacksIS1F_NS1J_17LinearCombinationISH_fSH_fLNS_15FloatRoundStyleE2EEESG_S1I_JEEENS4_5SM1004TMEM4LOAD26SM100_TMEM_LOAD_32dp32b32xESY_S18_NS4_39AutoVectorizingCopyWithAssumedAlignmentILi128EEENS4_14SM90_TMA_STOREES18_S1U_S1U_EEEvvEEEEvNT_6ParamsE --------------------------
	.section	.text._ZN7cutlass13device_kernelINS_4gemm6kernel13GemmUniversalIN4cute5tupleIJiiiiEEENS1_10collective13CollectiveMmaINS1_35MainloopSm100TmaUmmaWarpSpecializedILi20ELi2ELi4ENS5_IJNS4_1CILi1EEESB_SB_EEEEENS5_IJNSA_ILi128EEENSA_ILi32EEESF_EEENS_6half_tENS5_IJlSB_lEEESH_SI_NS4_8TiledMMAINS4_8MMA_AtomIJNS4_20SM100_MMA_F16BF16_SSISH_SH_fLi128ELi32ELNS4_4UMMA5MajorE0ELSN_0ELNSM_7ScaleInE0ELSO_0EEEEEENS4_6LayoutISC_NS5_IJNSA_ILi0EEESS_SS_EEEEENS5_IJNS4_10UnderscoreESV_SV_EEEEENS4_13SM90_TMA_LOADENS4_14ComposedLayoutINS4_7SwizzleILi2ELi4ELi3EEENS4_18smem_ptr_flag_bitsILi16EEENSR_INS5_IJNSA_ILi8EEESF_EEENS5_IJSF_SB_EEEEEEEvNS4_8identityESY_S18_vS19_EENS_8epilogue10collective18CollectiveEpilogueINS1B_23Sm100TmaWarpSpecializedILi2ELi1ELi32ELb1ELb0EEEJSG_NS5_IJNSR_ISE_SB_EENSR_ISF_SB_EEEEESH_SI_SH_SI_NS1B_6fusion15FusionCallbacksIS1F_NS1J_17LinearCombinationISH_fSH_fLNS_15FloatRoundStyleE2EEESG_S1I_JEEENS4_5SM1004TMEM4LOAD26SM100_TMEM_LOAD_32dp32b32xESY_S18_NS4_39AutoVectorizingCopyWithAssumedAlignmentILi128EEENS4_14SM90_TMA_STOREES18_S1U_S1U_EEEvvEEEEvNT_6ParamsE,"ax",@progbits
	.align	128
.text._ZN7cutlass13device_kernelINS_4gemm6kernel13GemmUniversalIN4cute5tupleIJiiiiEEENS1_10collective13CollectiveMmaINS1_35MainloopSm100TmaUmmaWarpSpecializedILi20ELi2ELi4ENS5_IJNS4_1CILi1EEESB_SB_EEEEENS5_IJNSA_ILi128EEENSA_ILi32EEESF_EEENS_6half_tENS5_IJlSB_lEEESH_SI_NS4_8TiledMMAINS4_8MMA_AtomIJNS4_20SM100_MMA_F16BF16_SSISH_SH_fLi128ELi32ELNS4_4UMMA5MajorE0ELSN_0ELNSM_7ScaleInE0ELSO_0EEEEEENS4_6LayoutISC_NS5_IJNSA_ILi0EEESS_SS_EEEEENS5_IJNS4_10UnderscoreESV_SV_EEEEENS4_13SM90_TMA_LOADENS4_14ComposedLayoutINS4_7SwizzleILi2ELi4ELi3EEENS4_18smem_ptr_flag_bitsILi16EEENSR_INS5_IJNSA_ILi8EEESF_EEENS5_IJSF_SB_EEEEEEEvNS4_8identityESY_S18_vS19_EENS_8epilogue10collective18CollectiveEpilogueINS1B_23Sm100TmaWarpSpecializedILi2ELi1ELi32ELb1ELb0EEEJSG_NS5_IJNSR_ISE_SB_EENSR_ISF_SB_EEEEESH_SI_SH_SI_NS1B_6fusion15FusionCallbacksIS1F_NS1J_17LinearCombinationISH_fSH_fLNS_15FloatRoundStyleE2EEESG_S1I_JEEENS4_5SM1004TMEM4LOAD26SM100_TMEM_LOAD_32dp32b32xESY_S18_NS4_39AutoVectorizingCopyWithAssumedAlignmentILi128EEENS4_14SM90_TMA_STOREES18_S1U_S1U_EEEvvEEEEvNT_6ParamsE:
        .type           _ZN7cutlass13device_kernelINS_4gemm6kernel13GemmUniversalIN4cute5tupleIJiiiiEEENS1_10collective13CollectiveMmaINS1_35MainloopSm100TmaUmmaWarpSpecializedILi20ELi2ELi4ENS5_IJNS4_1CILi1EEESB_SB_EEEEENS5_IJNSA_ILi128EEENSA_ILi32EEESF_EEENS_6half_tENS5_IJlSB_lEEESH_SI_NS4_8TiledMMAINS4_8MMA_AtomIJNS4_20SM100_MMA_F16BF16_SSISH_SH_fLi128ELi32ELNS4_4UMMA5MajorE0ELSN_0ELNSM_7ScaleInE0ELSO_0EEEEEENS4_6LayoutISC_NS5_IJNSA_ILi0EEESS_SS_EEEEENS5_IJNS4_10UnderscoreESV_SV_EEEEENS4_13SM90_TMA_LOADENS4_14ComposedLayoutINS4_7SwizzleILi2ELi4ELi3EEENS4_18smem_ptr_flag_bitsILi16EEENSR_INS5_IJNSA_ILi8EEESF_EEENS5_IJSF_SB_EEEEEEEvNS4_8identityESY_S18_vS19_EENS_8epilogue10collective18CollectiveEpilogueINS1B_23Sm100TmaWarpSpecializedILi2ELi1ELi32ELb1ELb0EEEJSG_NS5_IJNSR_ISE_SB_EENSR_ISF_SB_EEEEESH_SI_SH_SI_NS1B_6fusion15FusionCallbacksIS1F_NS1J_17LinearCombinationISH_fSH_fLNS_15FloatRoundStyleE2EEESG_S1I_JEEENS4_5SM1004TMEM4LOAD26SM100_TMEM_LOAD_32dp32b32xESY_S18_NS4_39AutoVectorizingCopyWithAssumedAlignmentILi128EEENS4_14SM90_TMA_STOREES18_S1U_S1U_EEEvvEEEEvNT_6ParamsE,@function
        .size           _ZN7cutlass13device_kernelINS_4gemm6kernel13GemmUniversalIN4cute5tupleIJiiiiEEENS1_10collective13CollectiveMmaINS1_35MainloopSm100TmaUmmaWarpSpecializedILi20ELi2ELi4ENS5_IJNS4_1CILi1EEESB_SB_EEEEENS5_IJNSA_ILi128EEENSA_ILi32EEESF_EEENS_6half_tENS5_IJlSB_lEEESH_SI_NS4_8TiledMMAINS4_8MMA_AtomIJNS4_20SM100_MMA_F16BF16_SSISH_SH_fLi128ELi32ELNS4_4UMMA5MajorE0ELSN_0ELNSM_7ScaleInE0ELSO_0EEEEEENS4_6LayoutISC_NS5_IJNSA_ILi0EEESS_SS_EEEEENS5_IJNS4_10UnderscoreESV_SV_EEEEENS4_13SM90_TMA_LOADENS4_14ComposedLayoutINS4_7SwizzleILi2ELi4ELi3EEENS4_18smem_ptr_flag_bitsILi16EEENSR_INS5_IJNSA_ILi8EEESF_EEENS5_IJSF_SB_EEEEEEEvNS4_8identityESY_S18_vS19_EENS_8epilogue10collective18CollectiveEpilogueINS1B_23Sm100TmaWarpSpecializedILi2ELi1ELi32ELb1ELb0EEEJSG_NS5_IJNSR_ISE_SB_EENSR_ISF_SB_EEEEESH_SI_SH_SI_NS1B_6fusion15FusionCallbacksIS1F_NS1J_17LinearCombinationISH_fSH_fLNS_15FloatRoundStyleE2EEESG_S1I_JEEENS4_5SM1004TMEM4LOAD26SM100_TMEM_LOAD_32dp32b32xESY_S18_NS4_39AutoVectorizingCopyWithAssumedAlignmentILi128EEENS4_14SM90_TMA_STOREES18_S1U_S1U_EEEvvEEEEvNT_6ParamsE,(.L_x_186 - _ZN7cutlass13device_kernelINS_4gemm6kernel13GemmUniversalIN4cute5tupleIJiiiiEEENS1_10collective13CollectiveMmaINS1_35MainloopSm100TmaUmmaWarpSpecializedILi20ELi2ELi4ENS5_IJNS4_1CILi1EEESB_SB_EEEEENS5_IJNSA_ILi128EEENSA_ILi32EEESF_EEENS_6half_tENS5_IJlSB_lEEESH_SI_NS4_8TiledMMAINS4_8MMA_AtomIJNS4_20SM100_MMA_F16BF16_SSISH_SH_fLi128ELi32ELNS4_4UMMA5MajorE0ELSN_0ELNSM_7ScaleInE0ELSO_0EEEEEENS4_6LayoutISC_NS5_IJNSA_ILi0EEESS_SS_EEEEENS5_IJNS4_10UnderscoreESV_SV_EEEEENS4_13SM90_TMA_LOADENS4_14ComposedLayoutINS4_7SwizzleILi2ELi4ELi3EEENS4_18smem_ptr_flag_bitsILi16EEENSR_INS5_IJNSA_ILi8EEESF_EEENS5_IJSF_SB_EEEEEEEvNS4_8identityESY_S18_vS19_EENS_8epilogue10collective18CollectiveEpilogueINS1B_23Sm100TmaWarpSpecializedILi2ELi1ELi32ELb1ELb0EEEJSG_NS5_IJNSR_ISE_SB_EENSR_ISF_SB_EEEEESH_SI_SH_SI_NS1B_6fusion15FusionCallbacksIS1F_NS1J_17LinearCombinationISH_fSH_fLNS_15FloatRoundStyleE2EEESG_S1I_JEEENS4_5SM1004TMEM4LOAD26SM100_TMEM_LOAD_32dp32b32xESY_S18_NS4_39AutoVectorizingCopyWithAssumedAlignmentILi128EEENS4_14SM90_TMA_STOREES18_S1U_S1U_EEEvvEEEEvNT_6ParamsE)
        .other          _ZN7cutlass13device_kernelINS_4gemm6kernel13GemmUniversalIN4cute5tupleIJiiiiEEENS1_10collective13CollectiveMmaINS1_35MainloopSm100TmaUmmaWarpSpecializedILi20ELi2ELi4ENS5_IJNS4_1CILi1EEESB_SB_EEEEENS5_IJNSA_ILi128EEENSA_ILi32EEESF_EEENS_6half_tENS5_IJlSB_lEEESH_SI_NS4_8TiledMMAINS4_8MMA_AtomIJNS4_20SM100_MMA_F16BF16_SSISH_SH_fLi128ELi32ELNS4_4UMMA5MajorE0ELSN_0ELNSM_7ScaleInE0ELSO_0EEEEEENS4_6LayoutISC_NS5_IJNSA_ILi0EEESS_SS_EEEEENS5_IJNS4_10UnderscoreESV_SV_EEEEENS4_13SM90_TMA_LOADENS4_14ComposedLayoutINS4_7SwizzleILi2ELi4ELi3EEENS4_18smem_ptr_flag_bitsILi16EEENSR_INS5_IJNSA_ILi8EEESF_EEENS5_IJSF_SB_EEEEEEEvNS4_8identityESY_S18_vS19_EENS_8epilogue10collective18CollectiveEpilogueINS1B_23Sm100TmaWarpSpecializedILi2ELi1ELi32ELb1ELb0EEEJSG_NS5_IJNSR_ISE_SB_EENSR_ISF_SB_EEEEESH_SI_SH_SI_NS1B_6fusion15FusionCallbacksIS1F_NS1J_17LinearCombinationISH_fSH_fLNS_15FloatRoundStyleE2EEESG_S1I_JEEENS4_5SM1004TMEM4LOAD26SM100_TMEM_LOAD_32dp32b32xESY_S18_NS4_39AutoVectorizingCopyWithAssumedAlignmentILi128EEENS4_14SM90_TMA_STOREES18_S1U_S1U_EEEvvEEEEvNT_6ParamsE,@"STO_CUDA_ENTRY STV_DEFAULT"
_ZN7cutlass13device_kernelINS_4gemm6kernel13GemmUniversalIN4cute5tupleIJiiiiEEENS1_10collective13CollectiveMmaINS1_35MainloopSm100TmaUmmaWarpSpecializedILi20ELi2ELi4ENS5_IJNS4_1CILi1EEESB_SB_EEEEENS5_IJNSA_ILi128EEENSA_ILi32EEESF_EEENS_6half_tENS5_IJlSB_lEEESH_SI_NS4_8TiledMMAINS4_8MMA_AtomIJNS4_20SM100_MMA_F16BF16_SSISH_SH_fLi128ELi32ELNS4_4UMMA5MajorE0ELSN_0ELNSM_7ScaleInE0ELSO_0EEEEEENS4_6LayoutISC_NS5_IJNSA_ILi0EEESS_SS_EEEEENS5_IJNS4_10UnderscoreESV_SV_EEEEENS4_13SM90_TMA_LOADENS4_14ComposedLayoutINS4_7SwizzleILi2ELi4ELi3EEENS4_18smem_ptr_flag_bitsILi16EEENSR_INS5_IJNSA_ILi8EEESF_EEENS5_IJSF_SB_EEEEEEEvNS4_8identityESY_S18_vS19_EENS_8epilogue10collective18CollectiveEpilogueINS1B_23Sm100TmaWarpSpecializedILi2ELi1ELi32ELb1ELb0EEEJSG_NS5_IJNSR_ISE_SB_EENSR_ISF_SB_EEEEESH_SI_SH_SI_NS1B_6fusion15FusionCallbacksIS1F_NS1J_17LinearCombinationISH_fSH_fLNS_15FloatRoundStyleE2EEESG_S1I_JEEENS4_5SM1004TMEM4LOAD26SM100_TMEM_LOAD_32dp32b32xESY_S18_NS4_39AutoVectorizingCopyWithAssumedAlignmentILi128EEENS4_14SM90_TMA_STOREES18_S1U_S1U_EEEvvEEEEvNT_6ParamsE:
[----:B------:R-:W1:Y:S01]  /*0000*/  LDC R1, c[0x0][0x37c] ;  /* 0x0000df00ff017b82 */ /* 0x000e620000000800 */
[----:B------:R-:W2:Y:S01]  /*0010*/  S2R R108, SR_TID.X ;  /* 0x00000000006c7919 */ /* 0x000ea20000002100 */
[----:B------:R-:W3:Y:S01]  /*0020*/  LDCU.64 UR4, c[0x0][0x890] ;  /* 0x00011200ff0477ac */ /* 0x000ee20008000a00 */
[----:B------:R-:W-:Y:S02]  /*0030*/  PRMT R94, RZ, 0x7610, R94 ;  /* 0x00007610ff5e7816 */ /* 0x000fe4000000005e */
[----:B------:R-:W-:Y:S01]  /*0040*/  ELECT P5, URZ, PT ;  /* 0x0000000000ff782f */ /* 0x000fe200038a0000 */
[----:B------:R-:W4:Y:S01]  /*0050*/  LDCU.64 UR40, c[0x0][0x358] ;  /* 0x00006b00ff2877ac */ /* 0x000f220008000a00 */
[----:B---3--:R-:W-:-:S04]  /*0060*/  UISETP.NE.U32.AND UP0, UPT, UR4, URZ, UPT ;  /* 0x000000ff0400728c */ /* 0x008fc8000bf05070 */
[----:B------:R-:W-:Y:S01]  /*0070*/  UISETP.NE.AND.EX UP0, UPT, UR5, URZ, UPT, UP0 ;  /* 0x000000ff0500728c */ /* 0x000fe2000bf05300 */
[----:B--2---:R-:W-:-:S05]  /*0080*/  SHF.R.U32.HI R95, RZ, 0x5, R108 ;  /* 0x00000005ff5f7819 */ /* 0x004fca000001166c */
[----:B------:R-:W2:Y:S02]  /*0090*/  SHFL.IDX PT, R0, R95, RZ, 0x1f ;  /* 0x00001fff5f007589 */ /* 0x000ea400000e0000 */
[----:B--2---:R-:W-:Y:S01]  /*00a0*/  R2UR UR8, R0 ;  /* 0x00000000000872ca */ /* 0x004fe200000e0000 */
[----:B-1--4-:R-:W-:-:S14]  /*00b0*/  BRA.U UP0, `(.L_x_0) ;  /* 0x00000001002c7547 */ /* 0x012fdc000b800000 */
[----:B------:R-:W1:Y:S02]  /*00c0*/  LDCU.64 UR6, c[0x0][0x888] ;  /* 0x00011100ff0677ac */ /* 0x000e640008000a00 */
[----:B-1----:R-:W-:-:S04]  /*00d0*/  UISETP.NE.U32.AND UP0, UPT, UR6, URZ, UPT ;  /* 0x000000ff0600728c */ /* 0x002fc8000bf05070 */
[----:B------:R-:W-:-:S09]  /*00e0*/  UISETP.NE.AND.EX UP0, UPT, UR7, URZ, UPT, UP0 ;  /* 0x000000ff0700728c */ /* 0x000fd2000bf05300 */
[----:B------:R-:W-:Y:S05]  /*00f0*/  BRA.U !UP0, `(.L_x_1) ;  /* 0x0000000108107547 */ /* 0x000fea000b800000 */
[----:B------:R-:W1:Y:S02]  /*0100*/  LDC.64 R48, c[0x0][0x888] ;  /* 0x00022200ff307b82 */ /* 0x000e640000000a00 */
[----:B-1----:R1:W5:Y:S01]  /*0110*/  LDG.E R48, desc[UR40][R48.64] ;  /* 0x0000002830307981 */ /* 0x002362000c1e1900 */
[----:B------:R-:W-:Y:S01]  /*0120*/  HFMA2 R94, -RZ, RZ, 0, 5.9604644775390625e-08 ;  /* 0x00000001ff5e7431 */ /* 0x000fe200000001ff */
[----:B------:R-:W-:Y:S05]  /*0130*/  BRA `(.L_x_0) ;  /* 0x00000000000c7947 */ /* 0x000fea0003800000 */
.L_x_1:
[----:B------:R-:W1:Y:S01]  /*0140*/  LDCU UR6, c[0x0][0x880] ;  /* 0x00011000ff0677ac */ /* 0x000e620008000800 */
[----:B------:R-:W-:Y:S01]  /*0150*/  HFMA2 R94, -RZ, RZ, 0, 5.9604644775390625e-08 ;  /* 0x00000001ff5e7431 */ /* 0x000fe200000001ff */
[----:B-1----:R-:W-:-:S07]  /*0160*/  MOV R48, UR6 ;  /* 0x0000000600307c02 */ /* 0x002fce0008000f00 */
.L_x_0:
[----:B------:R-:W2:Y:S02]  /*0170*/  LDCU.64 UR6, c[0x0][0x8b0] ;  /* 0x00011600ff0677ac */ /* 0x000ea40008000a00 */
[----:B--2---:R-:W-:-:S04]  /*0180*/  UISETP.NE.U32.AND UP0, UPT, UR6, URZ, UPT ;  /* 0x000000ff0600728c */ /* 0x004fc8000bf05070 */
[----:B------:R-:W-:-:S09]  /*0190*/  UISETP.NE.AND.EX UP0, UPT, UR7, URZ, UPT, UP0 ;  /* 0x000000ff0700728c */ /* 0x000fd2000bf05300 */
[----:B------:R-:W-:Y:S05]  /*01a0*/  BRA.U UP0, `(.L_x_2) ;  /* 0x0000000100247547 */ /* 0x000fea000b800000 */
[----:B------:R-:W2:Y:S02]  /*01b0*/  LDCU.64 UR6, c[0x0][0x8a8] ;  /* 0x00011500ff0677ac */ /* 0x000ea40008000a00 */
[----:B--2---:R-:W-:-:S04]  /*01c0*/  UISETP.NE.U32.AND UP0, UPT, UR6, URZ, UPT ;  /* 0x000000ff0600728c */ /* 0x004fc8000bf05070 */
[----:B------:R-:W-:-:S09]  /*01d0*/  UISETP.NE.AND.EX UP0, UPT, UR7, URZ, UPT, UP0 ;  /* 0x000000ff0700728c */ /* 0x000fd2000bf05300 */
[----:B------:R-:W-:Y:S05]  /*01e0*/  BRA.U !UP0, `(.L_x_3) ;  /* 0x00000001080c7547 */ /* 0x000fea000b800000 */
[----:B------:R-:W2:Y:S02]  /*01f0*/  LDC.64 R2, c[0x0][0x8a8] ;  /* 0x00022a00ff027b82 */ /* 0x000ea40000000a00 */
[----:B--2---:R2:W5:Y:S01]  /*0200*/  LDG.E R47, desc[UR40][R2.64] ;  /* 0x00000028022f7981 */ /* 0x004562000c1e1900 */
[----:B------:R-:W-:Y:S05]  /*0210*/  BRA `(.L_x_2) ;  /* 0x0000000000087947 */ /* 0x000fea0003800000 */
.L_x_3:
[----:B------:R-:W2:Y:S02]  /*0220*/  LDCU UR6, c[0x0][0x8a0] ;  /* 0x00011400ff0677ac */ /* 0x000ea40008000800 */
[----:B--2---:R-:W-:Y:S02]  /*0230*/  MOV R47, UR6 ;  /* 0x00000006002f7c02 */ /* 0x004fe40008000f00 */
.L_x_2:
[----:B------:R-:W-:Y:S01]  /*0240*/  IMAD.U32 R0, RZ, RZ, UR8 ;  /* 0x00000008ff007e24 */ /* 0x000fe2000f8e00ff */
[----:B------:R-:W-:Y:S04]  /*0250*/  BSSY.RECONVERGENT B0, `(.L_x_4) ;  /* 0x000000c000007945 */ /* 0x000fe80003800200 */
[C---:B------:R-:W-:Y:S02]  /*0260*/  ISETP.NE.OR P1, PT, R0.reuse, 0x1, !P5 ;  /* 0x000000010000780c */ /* 0x040fe40006f25670 */
[----:B------:R-:W-:-:S11]  /*0270*/  ISETP.NE.OR P0, PT, R0, 0x3, !P5 ;  /* 0x000000030000780c */ /* 0x000fd60006f05670 */
[----:B------:R-:W-:Y:S05]  /*0280*/  @P1 BRA `(.L_x_5) ;  /* 0x0000000000201947 */ /* 0x000fea0003800000 */
[----:B------:R-:W3:Y:S02]  /*0290*/  LDCU.64 UR6, c[0x0][0x348] ;  /* 0x00006900ff0677ac */ /* 0x000ee40008000a00 */
[----:B---3--:R-:W-:Y:S02]  /*02a0*/  UIADD3 UR10, UP1, UPT, UR6, 0x80, URZ ;  /* 0x00000080060a7890 */ /* 0x008fe4000ff3e0ff */
[----:B------:R-:W-:Y:S02]  /*02b0*/  UIADD3 UR6, UP0, UPT, UR6, 0x180, URZ ;  /* 0x0000018006067890 */ /* 0x000fe4000ff1e0ff */
[----:B------:R-:W-:Y:S02]  /*02c0*/  UIADD3.X UR11, UPT, UPT, URZ, UR7, URZ, UP1, !UPT ;  /* 0x00000007ff0b7290 */ /* 0x000fe40008ffe4ff */
[----:B------:R-:W-:-:S07]  /*02d0*/  UIADD3.X UR7, UPT, UPT, URZ, UR7, URZ, UP0, !UPT ;  /* 0x00000007ff077290 */ /* 0x000fce00087fe4ff */
[----:B------:R3:W-:Y:S02]  /*02e0*/  UTMACCTL.PF [UR10] ;  /* 0x000000000a0079b9 */ /* 0x0007e40008040000 */
[----:B------:R3:W-:Y:S02]  /*02f0*/  UTMACCTL.PF [UR6] ;  /* 0x00000000060079b9 */ /* 0x0007e40008040000 */
[----:B---3--:R-:W-:Y:S01]  /*0300*/  NOP ;  /* 0x0000000000007918 */ /* 0x008fe20000000000 */
.L_x_5:
[----:B------:R-:W-:Y:S05]  /*0310*/  BSYNC.RECONVERGENT B0 ;  /* 0x0000000000007941 */ /* 0x000fea0003800200 */
.L_x_4:
[----:B------:R-:W-:Y:S04]  /*0320*/  BSSY.RECONVERGENT B0, `(.L_x_6) ;  /* 0x000000a000007945 */ /* 0x000fe80003800200 */
        /* <DEDUP_REMOVED lines=9> */
.L_x_7:
[----:B------:R-:W-:Y:S05]  /*03c0*/  BSYNC.RECONVERGENT B0 ;  /* 0x0000000000007941 */ /* 0x000fea0003800200 */
.L_x_6:
[----:B------:R-:W3:Y:S01]  /*03d0*/  LDCU.64 UR6, c[0x0][0x888] ;  /* 0x00011100ff0677ac */ /* 0x000ee20008000a00 */
[----:B------:R-:W-:Y:S02]  /*03e0*/  UISETP.EQ.U32.AND UP1, UPT, UR4, URZ, UPT ;  /* 0x000000ff0400728c */ /* 0x000fe4000bf22070 */
[----:B------:R-:W-:Y:S02]  /*03f0*/  UPLOP3.LUT UP2, UPT, UPT, UPT, UPT, 0x80, 0x8 ;  /* 0x000000000008789c */ /* 0x000fe40003f4f070 */
[----:B---3--:R-:W-:-:S04]  /*0400*/  UISETP.NE.U32.AND UP0, UPT, UR6, URZ, UPT ;  /* 0x000000ff0600728c */ /* 0x008fc8000bf05070 */
[----:B------:R-:W-:-:S04]  /*0410*/  UISETP.NE.AND.EX UP0, UPT, UR7, URZ, UPT, UP0 ;  /* 0x000000ff0700728c */ /* 0x000fc8000bf05300 */
[----:B------:R-:W-:-:S04]  /*0420*/  UISETP.EQ.OR.EX UP3, UPT, UR5, URZ, !UP0, UP1 ;  /* 0x000000ff0500728c */ /* 0x000fc8000c762710 */
[----:B------:R-:W-:-:S05]  /*0430*/  UP2UR UR45, UPR, URZ, 0x8 ;  /* 0x00000008ff2d7883 */ /* 0x000fca0008000000 */
[----:B------:R-:W-:Y:S07]  /*0440*/  BRA.U !UP3, `(.L_x_8) ;  /* 0x000000010b207547 */ /* 0x000fee000b800000 */
[----:B------:R-:W-:Y:S01]  /*0450*/  UISETP.NE.U32.AND UP2, UPT, UR4, URZ, UPT ;  /* 0x000000ff0400728c */ /* 0x000fe2000bf45070 */
[----:B-----5:R-:W-:Y:S01]  /*0460*/  FSETP.NEU.AND P0, PT, R48, RZ, PT ;  /* 0x000000ff3000720b */ /* 0x020fe20003f0d000 */
[----:B------:R-:W-:Y:S02]  /*0470*/  USEL UR4, URZ, 0xffffffff, UP0 ;  /* 0xffffffffff047887 */ /* 0x000fe40008000000 */
[----:B------:R-:W-:-:S10]  /*0480*/  UISETP.NE.AND.EX UP2, UPT, UR5, URZ, UPT, UP2 ;  /* 0x000000ff0500728c */ /* 0x000fd4000bf45320 */
[----:B------:R-:W-:Y:S01]  /*0490*/  VOTEU.ANY UP1, P0 ;  /* 0x0000000000ff7886 */ /* 0x000fe20000020100 */
[----:B------:R-:W-:-:S04]  /*04a0*/  @!UP2 USEL UR4, URZ, 0xffffffff, UP1 ;  /* 0xffffffffff04a887 */ /* 0x000fc80008800000 */
[----:B------:R-:W-:-:S04]  /*04b0*/  ULOP3.LUT UR4, UR4, 0x1, URZ, 0xc0, !UPT ;  /* 0x0000000104047892 */ /* 0x000fc8000f8ec0ff */
[----:B------:R-:W-:-:S11]  /*04c0*/  UISETP.NE.U32.AND UP2, UPT, UR4, 0x1, UPT ;  /* 0x000000010400788c */ /* 0x000fd6000bf45070 */
.L_x_8:
[----:B--2---:R-:W2:Y:S01]  /*04d0*/  SHFL.IDX PT, R2, R95, RZ, 0x1f ;  /* 0x00001fff5f027589 */ /* 0x004ea200000e0000 */
[----:B------:R-:W-:-:S04]  /*04e0*/  UISETP.NE.AND UP1, UPT, UR8, 0x2, UPT ;  /* 0x000000020800788c */ /* 0x000fc8000bf25270 */
[----:B------:R-:W-:Y:S01]  /*04f0*/  USEL UR6, URZ, 0x1, UP1 ;  /* 0x00000001ff067887 */ /* 0x000fe20008800000 */
[----:B--2---:R-:W-:-:S13]  /*0500*/  ISETP.NE.AND P0, PT, R2, RZ, PT ;  /* 0x000000ff0200720c */ /* 0x004fda0003f05270 */
[----:B------:R-:W-:Y:S05]  /*0510*/  @P0 BRA `(.L_x_9) ;  /* 0x0000000000d40947 */ /* 0x000fea0003800000 */
[----:B------:R-:W-:Y:S01]  /*0520*/  ELECT P0, URZ, PT ;  /* 0x0000000000ff782f */ /* 0x000fe20003800000 */
[----:B------:R-:W-:-:S12]  /*0530*/  BSSY.RECONVERGENT B0, `(.L_x_9) ;  /* 0x0000033000007945 */ /* 0x000fd80003800200 */
[----:B------:R-:W-:Y:S05]  /*0540*/  @!P0 BRA `(.L_x_10) ;  /* 0x0000000000c48947 */ /* 0x000fea0003800000 */
[----:B------:R-:W2:Y:S01]  /*0550*/  S2UR UR5, SR_CgaCtaId ;  /* 0x00000000000579c3 */ /* 0x000ea20000008800 */
[----:B------:R-:W-:Y:S01]  /*0560*/  UMOV UR7, 0x400 ;  /* 0x0000040000077882 */ /* 0x000fe20000000000 */
[----:B------:R-:W-:Y:S02]  /*0570*/  UMOV UR4, 0x1 ;  /* 0x0000000100047882 */ /* 0x000fe40000000000 */
[----:B------:R-:W-:-:S04]  /*0580*/  UIADD3 UR10, UPT, UPT, -UR4, 0x100000, URZ ;  /* 0x00100000040a7890 */ /* 0x000fc8000fffe1ff */
[----:B------:R-:W-:Y:S02]  /*0590*/  USHF.L.U32 UR11, UR10, 0xb, URZ ;  /* 0x0000000b0a0b7899 */ /* 0x000fe400080006ff */
[----:B------:R-:W-:Y:S02]  /*05a0*/  USHF.L.U32 UR10, UR10, 0x1, URZ ;  /* 0x000000010a0a7899 */ /* 0x000fe400080006ff */
[----:B--2---:R-:W-:Y:S01]  /*05b0*/  ULEA UR5, UR5, UR7, 0x18 ;  /* 0x0000000705057291 */ /* 0x004fe2000f8ec0ff */
[----:B------:R-:W2:Y:S11]  /*05c0*/  FENCE.VIEW.ASYNC.S ;  /* 0x00000000000073c6 */ /* 0x000eb60000000000 */
[----:B--2---:R2:W3:Y:S01]  /*05d0*/  SYNCS.EXCH.64 URZ, [UR5], UR10 ;  /* 0x0000000a05ff75b2 */ /* 0x0044e20008000100 */
[----:B------:R2:W4:Y:S01]  /*05e0*/  SYNCS.EXCH.64 URZ, [UR5+0xa0], UR10 ;  /* 0x0000a00a05ff75b2 */ /* 0x0005220008000100 */
[----:B------:R2:W1:Y:S01]  /*05f0*/  SYNCS.EXCH.64 URZ, [UR5+0x8], UR10 ;  /* 0x0000080a05ff75b2 */ /* 0x0004620008000100 */
        /* <DEDUP_REMOVED lines=36> */
[----:B------:R2:W1:Y:S02]  /*0840*/  SYNCS.EXCH.64 URZ, [UR5+0x138], UR10 ;  /* 0x0001380a05ff75b2 */ /* 0x0004640008000100 */
[----:B--234-:R-:W-:Y:S01]  /*0850*/  NOP ;  /* 0x0000000000007918 */ /* 0x01cfe20000000000 */
.L_x_10:
[----:B------:R-:W-:Y:S05]  /*0860*/  BSYNC.RECONVERGENT B0 ;  /* 0x0000000000007941 */ /* 0x000fea0003800200 */
.L_x_9:
[----:B------:R-:W2:Y:S01]  /*0870*/  SHFL.IDX PT, R2, R95, RZ, 0x1f ;  /* 0x00001fff5f027589 */ /* 0x000ea200000e0000 */
[----:B------:R-:W-:Y:S01]  /*0880*/  NOP ;  /* 0x0000000000007918 */ /* 0x000fe20000000000 */
[----:B--2---:R-:W-:-:S13]  /*0890*/  ISETP.NE.AND P0, PT, R2, 0x1, PT ;  /* 0x000000010200780c */ /* 0x004fda0003f05270 */
[----:B------:R-:W-:Y:S05]  /*08a0*/  @P0 BRA `(.L_x_11) ;  /* 0x0000000000480947 */ /* 0x000fea0003800000 */
[----:B------:R-:W2:Y:S01]  /*08b0*/  S2UR UR7, SR_CgaCtaId ;  /* 0x00000000000779c3 */ /* 0x000ea20000008800 */
[----:B------:R-:W-:Y:S01]  /*08c0*/  UMOV UR9, 0x400 ;  /* 0x0000040000097882 */ /* 0x000fe20000000000 */
[----:B------:R-:W-:Y:S01]  /*08d0*/  UMOV UR5, 0x20 ;  /* 0x0000002000057882 */ /* 0x000fe20000000000 */
[----:B------:R-:W-:Y:S01]  /*08e0*/  UMOV UR4, 0x80 ;  /* 0x0000008000047882 */ /* 0x000fe20000000000 */
[----:B------:R-:W-:-:S04]  /*08f0*/  UIADD3 UR10, UPT, UPT, -UR5, 0x100000, URZ ;  /* 0x00100000050a7890 */ /* 0x000fc8000fffe1ff */
[----:B------:R-:W-:Y:S02]  /*0900*/  USHF.L.U32 UR11, UR10, 0xb, URZ ;  /* 0x0000000b0a0b7899 */ /* 0x000fe400080006ff */
[----:B------:R-:W-:Y:S02]  /*0910*/  USHF.L.U32 UR10, UR10, 0x1, URZ ;  /* 0x000000010a0a7899 */ /* 0x000fe400080006ff */
[----:B------:R-:W-:-:S04]  /*0920*/  UIADD3 UR4, UPT, UPT, -UR4, 0x100000, URZ ;  /* 0x0010000004047890 */ /* 0x000fc8000fffe1ff */
[----:B------:R-:W-:Y:S02]  /*0930*/  USHF.L.U32 UR5, UR4, 0xb, URZ ;  /* 0x0000000b04057899 */ /* 0x000fe400080006ff */
[----:B------:R-:W-:Y:S01]  /*0940*/  USHF.L.U32 UR4, UR4, 0x1, URZ ;  /* 0x0000000104047899 */ /* 0x000fe200080006ff */
[----:B------:R-:W-:Y:S01]  /*0950*/  ELECT P0, URZ, PT ;  /* 0x0000000000ff782f */ /* 0x000fe20003800000 */
[----:B--2---:R-:W-:Y:S01]  /*0960*/  ULEA UR7, UR7, UR9, 0x18 ;  /* 0x0000000907077291 */ /* 0x004fe2000f8ec0ff */
[----:B------:R-:W2:Y:S11]  /*0970*/  FENCE.VIEW.ASYNC.S ;  /* 0x00000000000073c6 */ /* 0x000eb60000000000 */
[----:B--2---:R2:W3:Y:S01]  /*0980*/  SYNCS.EXCH.64 URZ, [UR7+0x140], UR10 ;  /* 0x0001400a07ff75b2 */ /* 0x0044e20008000100 */
[----:B------:R2:W4:Y:S01]  /*0990*/  SYNCS.EXCH.64 URZ, [UR7+0x150], UR4 ;  /* 0x0001500407ff75b2 */ /* 0x0005220008000100 */
[----:B------:R2:W1:Y:S01]  /*09a0*/  SYNCS.EXCH.64 URZ, [UR7+0x148], UR10 ;  /* 0x0001480a07ff75b2 */ /* 0x0004620008000100 */
[----:B------:R2:W1:Y:S01]  /*09b0*/  SYNCS.EXCH.64 URZ, [UR7+0x158], UR4 ;  /* 0x0001580407ff75b2 */ /* 0x0004620008000100 */
[----:B------:R-:W-:Y:S01]  /*09c0*/  NOP ;  /* 0x0000000000007918 */ /* 0x000fe20000000000 */
.L_x_11:
[----:B------:R-:W2:Y:S01]  /*09d0*/  SHFL.IDX PT, R2, R95, RZ, 0x1f ;  /* 0x00001fff5f027589 */ /* 0x000ea200000e0000 */
[----:B------:R-:W-:Y:S01]  /*09e0*/  NOP ;  /* 0x0000000000007918 */ /* 0x000fe20000000000 */
[----:B--2---:R-:W-:-:S13]  /*09f0*/  ISETP.NE.AND P0, PT, R2, 0x3, PT ;  /* 0x000000030200780c */ /* 0x004fda0003f05270 */
[----:B------:R-:W-:Y:S05]  /*0a00*/  @P0 BRA `(.L_x_12) ;  /* 0x0000000000300947 */ /* 0x000fea0003800000 */
[----:B------:R-:W2:Y:S01]  /*0a10*/  S2UR UR5, SR_CgaCtaId ;  /* 0x00000000000579c3 */ /* 0x000ea20000008800 */
[----:B------:R-:W-:Y:S01]  /*0a20*/  UMOV UR7, 0x400 ;  /* 0x0000040000077882 */ /* 0x000fe20000000000 */
[----:B------:R-:W-:Y:S01]  /*0a30*/  UMOV UR4, 0x20 ;  /* 0x0000002000047882 */ /* 0x000fe20000000000 */
[----:B------:R-:W-:Y:S01]  /*0a40*/  ELECT P0, URZ, PT ;  /* 0x0000000000ff782f */ /* 0x000fe20003800000 */
[----:B------:R-:W-:-:S04]  /*0a50*/  UIADD3 UR10, UPT, UPT, -UR4, 0x100000, URZ ;  /* 0x00100000040a7890 */ /* 0x000fc8000fffe1ff */
[----:B------:R-:W-:Y:S02]  /*0a60*/  USHF.L.U32 UR11, UR10, 0xb, URZ ;  /* 0x0000000b0a0b7899 */ /* 0x000fe400080006ff */
[----:B------:R-:W-:Y:S02]  /*0a70*/  USHF.L.U32 UR10, UR10, 0x1, URZ ;  /* 0x000000010a0a7899 */ /* 0x000fe400080006ff */
[----:B--2---:R-:W-:Y:S01]  /*0a80*/  ULEA UR5, UR5, UR7, 0x18 ;  /* 0x0000000705057291 */ /* 0x004fe2000f8ec0ff */
[----:B------:R-:W2:Y:S11]  /*0a90*/  FENCE.VIEW.ASYNC.S ;  /* 0x00000000000073c6 */ /* 0x000eb60000000000 */
[----:B--2---:R2:W1:Y:S01]  /*0aa0*/  SYNCS.EXCH.64 URZ, [UR5+0x160], UR10 ;  /* 0x0001600a05ff75b2 */ /* 0x0044620008000100 */
[----:B------:R2:W1:Y:S01]  /*0ab0*/  SYNCS.EXCH.64 URZ, [UR5+0x168], UR10 ;  /* 0x0001680a05ff75b2 */ /* 0x0004620008000100 */
[----:B------:R-:W-:Y:S01]  /*0ac0*/  NOP ;  /* 0x0000000000007918 */ /* 0x000fe20000000000 */
.L_x_12:
[----:B------:R-:W3:Y:S01]  /*0ad0*/  SHFL.IDX PT, R2, R95, RZ, 0x1f ;  /* 0x00001fff5f027589 */ /* 0x000ee200000e0000 */
[----:B------:R-:W-:Y:S01]  /*0ae0*/  NOP ;  /* 0x0000000000007918 */ /* 0x000fe20000000000 */
[----:B---3--:R-:W-:-:S13]  /*0af0*/  ISETP.NE.AND P0, PT, R2, 0x4, PT ;  /* 0x000000040200780c */ /* 0x008fda0003f05270 */
[----:B------:R-:W-:Y:S05]  /*0b00*/  @P0 BRA `(.L_x_13) ;  /* 0x00000000004c0947 */ /* 0x000fea0003800000 */
[----:B--2---:R-:W2:Y:S01]  /*0b10*/  S2UR UR5, SR_CgaCtaId ;  /* 0x00000000000579c3 */ /* 0x004ea20000008800 */
[----:B------:R-:W-:Y:S01]  /*0b20*/  UMOV UR9, 0x100 ;  /* 0x0000010000097882 */ /* 0x000fe20000000000 */
[----:B------:R-:W-:Y:S01]  /*0b30*/  UMOV UR7, 0x400 ;  /* 0x0000040000077882 */ /* 0x000fe20000000000 */
[----:B------:R-:W-:Y:S01]  /*0b40*/  USEL UR9, UR9, 0xe0, UP2 ;  /* 0x000000e009097887 */ /* 0x000fe20009000000 */
[----:B------:R-:W-:Y:S01]  /*0b50*/  UMOV UR4, 0x1 ;  /* 0x0000000100047882 */ /* 0x000fe20000000000 */
[----:B------:R-:W-:Y:S01]  /*0b60*/  ELECT P0, URZ, PT ;  /* 0x0000000000ff782f */ /* 0x000fe20003800000 */
[----:B------:R-:W-:-:S04]  /*0b70*/  UIADD3 UR10, UPT, UPT, -UR4, 0x100000, URZ ;  /* 0x00100000040a7890 */ /* 0x000fc8000fffe1ff */
[----:B------:R-:W-:Y:S02]  /*0b80*/  USHF.L.U32 UR11, UR10, 0xb, URZ ;  /* 0x0000000b0a0b7899 */ /* 0x000fe400080006ff */
[----:B------:R-:W-:Y:S02]  /*0b90*/  USHF.L.U32 UR10, UR10, 0x1, URZ ;  /* 0x000000010a0a7899 */ /* 0x000fe400080006ff */
[----:B------:R-:W-:-:S04]  /*0ba0*/  UIADD3 UR12, UPT, UPT, -UR9, 0x100000, URZ ;  /* 0x00100000090c7890 */ /* 0x000fc8000fffe1ff */
[----:B------:R-:W-:Y:S02]  /*0bb0*/  USHF.L.U32 UR13, UR12, 0xb, URZ ;  /* 0x0000000b0c0d7899 */ /* 0x000fe400080006ff */
[----:B------:R-:W-:Y:S02]  /*0bc0*/  USHF.L.U32 UR12, UR12, 0x1, URZ ;  /* 0x000000010c0c7899 */ /* 0x000fe400080006ff */
[----:B--2---:R-:W-:Y:S01]  /*0bd0*/  ULEA UR5, UR5, UR7, 0x18 ;  /* 0x0000000705057291 */ /* 0x004fe2000f8ec0ff */
[----:B------:R-:W2:Y:S11]  /*0be0*/  FENCE.VIEW.ASYNC.S ;  /* 0x00000000000073c6 */ /* 0x000eb60000000000 */
[----:B--2---:R3:W2:Y:S01]  /*0bf0*/  SYNCS.EXCH.64 URZ, [UR5+0x170], UR10 ;  /* 0x0001700a05ff75b2 */ /* 0x0046a20008000100 */
[----:B------:R3:W1:Y:S01]  /*0c00*/  SYNCS.EXCH.64 URZ, [UR5+0x180], UR12 ;  /* 0x0001800c05ff75b2 */ /* 0x0006620008000100 */
[----:B------:R3:W1:Y:S01]  /*0c10*/  SYNCS.EXCH.64 URZ, [UR5+0x178], UR10 ;  /* 0x0001780a05ff75b2 */ /* 0x0006620008000100 */
[----:B------:R3:W1:Y:S02]  /*0c20*/  SYNCS.EXCH.64 URZ, [UR5+0x188], UR12 ;  /* 0x0001880c05ff75b2 */ /* 0x0006640008000100 */
[----:B---3--:R-:W-:Y:S01]  /*0c30*/  NOP ;  /* 0x0000000000007918 */ /* 0x008fe20000000000 */
.L_x_13:
[----:B------:R-:W3:Y:S01]  /*0c40*/  SHFL.IDX PT, R2, R95, RZ, 0x1f ;  /* 0x00001fff5f027589 */ /* 0x000ee200000e0000 */
[----:B------:R-:W-:Y:S01]  /*0c50*/  NOP ;  /* 0x0000000000007918 */ /* 0x000fe20000000000 */
[----:B---3--:R-:W-:-:S13]  /*0c60*/  ISETP.NE.AND P0, PT, R2, 0x5, PT ;  /* 0x000000050200780c */ /* 0x008fda0003f05270 */
[----:B------:R-:W-:Y:S05]  /*0c70*/  @P0 BRA `(.L_x_14) ;  /* 0x0000000000580947 */ /* 0x000fea0003800000 */
[----:B------:R-:W3:Y:S01]  /*0c80*/  S2UR UR7, SR_CgaCtaId ;  /* 0x00000000000779c3 */ /* 0x000ee20000008800 */
[----:B------:R-:W-:Y:S01]  /*0c90*/  UMOV UR9, 0x400 ;  /* 0x0000040000097882 */ /* 0x000fe20000000000 */
[----:B--2---:R-:W-:Y:S01]  /*0ca0*/  UMOV UR5, 0x1 ;  /* 0x0000000100057882 */ /* 0x004fe20000000000 */
        /* <DEDUP_REMOVED lines=8> */
[----:B---3--:R-:W-:Y:S01]  /*0d30*/  ULEA UR7, UR7, UR9, 0x18 ;  /* 0x0000000907077291 */ /* 0x008fe2000f8ec0ff */
[----:B------:R-:W2:Y:S11]  /*0d40*/  FENCE.VIEW.ASYNC.S ;  /* 0x00000000000073c6 */ /* 0x000eb60000000000 */
[----:B--2---:R3:W2:Y:S01]  /*0d50*/  SYNCS.EXCH.64 URZ, [UR7+0x190], UR10 ;  /* 0x0001900a07ff75b2 */ /* 0x0046a20008000100 */
[----:B------:R3:W1:Y:S01]  /*0d60*/  SYNCS.EXCH.64 URZ, [UR7+0x1b0], UR4 ;  /* 0x0001b00407ff75b2 */ /* 0x0006620008000100 */
[----:B------:R3:W1:Y:S01]  /*0d70*/  SYNCS.EXCH.64 URZ, [UR7+0x198], UR10 ;  /* 0x0001980a07ff75b2 */ /* 0x0006620008000100 */
[----:B------:R3:W1:Y:S01]  /*0d80*/  SYNCS.EXCH.64 URZ, [UR7+0x1b8], UR4 ;  /* 0x0001b80407ff75b2 */ /* 0x0006620008000100 */
[----:B------:R3:W1:Y:S01]  /*0d90*/  SYNCS.EXCH.64 URZ, [UR7+0x1a0], UR10 ;  /* 0x0001a00a07ff75b2 */ /* 0x0006620008000100 */
[----:B------:R3:W1:Y:S01]  /*0da0*/  SYNCS.EXCH.64 URZ, [UR7+0x1c0], UR4 ;  /* 0x0001c00407ff75b2 */ /* 0x0006620008000100 */
[----:B------:R3:W1:Y:S01]  /*0db0*/  SYNCS.EXCH.64 URZ, [UR7+0x1a8], UR10 ;  /* 0x0001a80a07ff75b2 */ /* 0x0006620008000100 */
[----:B------:R3:W1:Y:S02]  /*0dc0*/  SYNCS.EXCH.64 URZ, [UR7+0x1c8], UR4 ;  /* 0x0001c80407ff75b2 */ /* 0x0006640008000100 */
[----:B---3--:R-:W-:Y:S01]  /*0dd0*/  NOP ;  /* 0x0000000000007918 */ /* 0x008fe20000000000 */
.L_x_14:
[----:B------:R-:W3:Y:S01]  /*0de0*/  SHFL.IDX PT, R2, R95, RZ, 0x1f ;  /* 0x00001fff5f027589 */ /* 0x000ee200000e0000 */
[----:B------:R-:W-:Y:S01]  /*0df0*/  NOP ;  /* 0x0000000000007918 */ /* 0x000fe20000000000 */
[----:B---3--:R-:W-:-:S13]  /*0e00*/  ISETP.NE.AND P0, PT, R2, 0x3, PT ;  /* 0x000000030200780c */ /* 0x008fda0003f05270 */
[----:B------:R-:W-:Y:S05]  /*0e10*/  @P0 BRA `(.L_x_15) ;  /* 0x0000000000380947 */ /* 0x000fea0003800000 */
[----:B--2---:R-:W2:Y:S01]  /*0e20*/  S2UR UR5, SR_CgaCtaId ;  /* 0x00000000000579c3 */ /* 0x004ea20000008800 */
        /* <DEDUP_REMOVED lines=13> */
.L_x_15:
[----:B--2---:R-:W2:Y:S01]  /*0f00*/  S2UR UR5, SR_CTAID.X ;  /* 0x00000000000579c3 */ /* 0x004ea20000002500 */
[----:B------:R-:W-:-:S05]  /*0f10*/  CS2R.32 R93, SR_CgaSize ;  /* 0x00000000005d7805 */ /* 0x000fca0000008a00 */
[----:B------:R-:W-:-:S05]  /*0f20*/  IMAD R93, R93, -0xa0, RZ ;  /* 0xffffff605d5d7824 */ /* 0x000fca00078e02ff */
[----:B------:R-:W-:-:S14]  /*0f30*/  R2UR UR9, R93 ;  /* 0x000000005d0972ca */ /* 0x000fdc00000e0000 */
[----:B------:R-:W3:Y:S01]  /*0f40*/  LDCU UR9, c[0x0][UR9+0x2b0] ;  /* 0x00005600090977ac */ /* 0x000ee20008000800 */
[----:B------:R-:W-:Y:S01]  /*0f50*/  NOP ;  /* 0x0000000000007918 */ /* 0x000fe20000000000 */
[----:B------:R-:W-:-:S05]  /*0f60*/  CS2R.32 R93, SR_CgaSize ;  /* 0x00000000005d7805 */ /* 0x000fca0000008a00 */
[----:B------:R-:W-:-:S05]  /*0f70*/  IMAD R93, R93, -0xa0, RZ ;  /* 0xffffff605d5d7824 */ /* 0x000fca00078e02ff */
[----:B------:R-:W-:-:S14]  /*0f80*/  R2UR UR7, R93 ;  /* 0x000000005d0772ca */ /* 0x000fdc00000e0000 */
[----:B------:R-:W4:Y:S01]  /*0f90*/  LDCU UR7, c[0x0][UR7+0x2b4] ;  /* 0x00005680070777ac */ /* 0x000f220008000800 */
[----:B------:R-:W1:Y:S08]  /*0fa0*/  S2UR UR4, SR_CTAID.Y ;  /* 0x00000000000479c3 */ /* 0x000e700000002600 */
[----:B------:R-:W4:Y:S01]  /*0fb0*/  LDC R10, c[0x0][0xb24] ;  /* 0x0002c900ff0a7b82 */ /* 0x000f220000000800 */
[----:B--2---:R-:W-:-:S02]  /*0fc0*/  I2FP.F32.U32 R91, UR5 ;  /* 0x00000005005b7c45 */ /* 0x004fc40008201000 */
[----:B------:R-:W-:-:S05]  /*0fd0*/  CS2R.32 R3, SR_CgaSize ;  /* 0x0000000000037805 */ /* 0x000fca0000008a00 */
[----:B------:R-:W-:-:S06]  /*0fe0*/  IMAD R3, R3, -0xa0, RZ ;  /* 0xffffff6003037824 */ /* 0x000fcc00078e02ff */
[----:B------:R-:W2:Y:S01]  /*0ff0*/  LDC R3, c[0x0][R3+0x2a0] ;  /* 0x0000a80003037b82 */ /* 0x000ea20000000800 */
[----:B------:R-:W-:Y:S01]  /*1000*/  MOV R93, UR5 ;  /* 0x00000005005d7c02 */ /* 0x000fe20008000f00 */
[----:B---3--:R-:W-:Y:S01]  /*1010*/  FMUL R91, R91, UR9 ;  /* 0x000000095b5b7c20 */ /* 0x008fe20008400000 */
[----:B-1----:R-:W-:Y:S02]  /*1020*/  I2FP.F32.U32 R90, UR4 ;  /* 0x00000004005a7c45 */ /* 0x002fe40008201000 */
[----:B------:R-:W-:-:S05]  /*1030*/  CS2R.32 R2, SR_CgaSize ;  /* 0x0000000000027805 */ /* 0x000fca0000008a00 */
[----:B------:R-:W-:-:S06]  /*1040*/  IMAD R2, R2, -0xa0, RZ ;  /* 0xffffff6002027824 */ /* 0x000fcc00078e02ff */
[----:B------:R-:W1:Y:S01]  /*1050*/  LDC R2, c[0x0][R2+0x2a4] ;  /* 0x0000a90002027b82 */ /* 0x000e620000000800 */
[----:B------:R-:W-:Y:S01]  /*1060*/  MOV R92, UR4 ;  /* 0x00000004005c7c02 */ /* 0x000fe20008000f00 */
[----:B------:R-:W3:Y:S01]  /*1070*/  F2I.U32.TRUNC.NTZ R91, R91 ;  /* 0x0000005b005b7305 */ /* 0x000ee2000020f000 */
[----:B----4-:R-:W-:-:S05]  /*1080*/  FMUL R90, R90, UR7 ;  /* 0x000000075a5a7c20 */ /* 0x010fca0008400000 */
[----:B------:R-:W-:Y:S01]  /*1090*/  BAR.SYNC.DEFER_BLOCKING 0x0 ;  /* 0x0000000000007b1d */ /* 0x000fe20000010000 */
[----:B------:R-:W-:-:S05]  /*10a0*/  ISETP.GE.AND P0, PT, R10, 0x1, PT ;  /* 0x000000010a00780c */ /* 0x000fca0003f06270 */
[----:B------:R-:W4:Y:S02]  /*10b0*/  F2I.U32.TRUNC.NTZ R90, R90 ;  /* 0x0000005a005a7305 */ /* 0x000f24000020f000 */
[----:B------:R-:W1:Y:S01]  /*10c0*/  S2UR UR36, SR_CTAID.Z ;  /* 0x00000000002479c3 */ /* 0x000e620000002700 */
[----:B---3--:R-:W-:-:S05]  /*10d0*/  IADD3 R91, PT, PT, -R91, RZ, RZ ;  /* 0x000000ff5b5b7210 */ /* 0x008fca0007ffe1ff */
[----:B--2---:R-:W-:Y:S01]  /*10e0*/  IMAD R91, R3, R91, UR5 ;  /* 0x00000005035b7e24 */ /* 0x004fe2000f8e025b */
[----:B----4-:R-:W-:-:S05]  /*10f0*/  IADD3 R90, PT, PT, -R90, RZ, RZ ;  /* 0x000000ff5a5a7210 */ /* 0x010fca0007ffe1ff */
[----:B-1----:R-:W-:Y:S01]  /*1100*/  IMAD R90, R2, R90, UR4 ;  /* 0x00000004025a7e24 */ /* 0x002fe2000f8e025a */
[----:B------:R-:W-:Y:S06]  /*1110*/  @!P0 BRA `(.L_x_16) ;  /* 0x0000000000b88947 */ /* 0x000fec0003800000 */
[----:B------:R-:W1:Y:S01]  /*1120*/  LDC.64 R4, c[0x0][0xb18] ;  /* 0x0002c600ff047b82 */ /* 0x000e620000000a00 */
[----:B------:R-:W-:-:S07]  /*1130*/  ISETP.NE.AND P0, PT, R10, 0x1, PT ;  /* 0x000000010a00780c */ /* 0x000fce0003f05270 */
[----:B------:R-:W2:Y:S08]  /*1140*/  LDC R9, c[0x0][0xb0c] ;  /* 0x0002c300ff097b82 */ /* 0x000eb00000000800 */
[----:B------:R-:W3:Y:S08]  /*1150*/  LDC R12, c[0x0][0x370] ;  /* 0x0000dc00ff0c7b82 */ /* 0x000ef00000000800 */
[----:B------:R-:W4:Y:S01]  /*1160*/  LDC R11, c[0x0][0x374] ;  /* 0x0000dd00ff0b7b82 */ /* 0x000f220000000800 */
[----:B-1----:R-:W-:-:S07]  /*1170*/  ISETP.NE.AND P1, PT, R4, 0x1, PT ;  /* 0x000000010400780c */ /* 0x002fce0003f25270 */
[----:B------:R-:W3:Y:S01]  /*1180*/  LDC.64 R6, c[0x0][0xb10] ;  /* 0x0002c400ff067b82 */ /* 0x000ee20000000a00 */
[----:B--2---:R-:W-:-:S07]  /*1190*/  ISETP.NE.AND P2, PT, R9, 0x1, PT ;  /* 0x000000010900780c */ /* 0x004fce0003f45270 */
[----:B------:R-:W1:Y:S08]  /*11a0*/  LDC R8, c[0x0][0xb20] ;  /* 0x0002c800ff087b82 */ /* 0x000e700000000800 */
[----:B------:R-:W2:Y:S01]  /*11b0*/  LDC.64 R2, c[0x0][0xb28] ;  /* 0x0002ca00ff027b82 */ /* 0x000ea20000000a00 */
[----:B----4-:R-:W-:-:S04]  /*11c0*/  IMAD.HI.U32 R13, R11, R5, RZ ;  /* 0x000000050b0d7227 */ /* 0x010fc800078e00ff */
[----:B------:R-:W-:-:S04]  /*11d0*/  IMAD.HI.U32 R5, R92, R5, RZ ;  /* 0x000000055c057227 */ /* 0x000fc800078e00ff */
[----:B---3--:R-:W-:-:S05]  /*11e0*/  IMAD.HI.U32 R14, R12, R6, RZ ;  /* 0x000000060c0e7227 */ /* 0x008fca00078e00ff */
[-C--:B------:R-:W-:Y:S01]  /*11f0*/  @P2 SHF.R.U32.HI R12, RZ, R7.reuse, R14 ;  /* 0x00000007ff0c2219 */ /* 0x080fe2000001160e */
[----:B------:R-:W-:Y:S01]  /*1200*/  IMAD.HI.U32 R14, R93, R6, RZ ;  /* 0x000000065d0e7227 */ /* 0x000fe200078e00ff */
[-C--:B-1----:R-:W-:Y:S02]  /*1210*/  @P1 SHF.R.U32.HI R11, RZ, R8.reuse, R13 ;  /* 0x00000008ff0b1219 */ /* 0x082fe4000001160d */
[----:B------:R-:W-:Y:S02]  /*1220*/  SHF.R.U32.HI R5, RZ, R8, R5 ;  /* 0x00000008ff057219 */ /* 0x000fe40000011605 */
[----:B------:R-:W-:Y:S02]  /*1230*/  SHF.R.U32.HI R14, RZ, R7, R14 ;  /* 0x00000007ff0e7219 */ /* 0x000fe4000001160e */
[----:B------:R-:W-:Y:S01]  /*1240*/  SEL R5, R92, R5, !P1 ;  /* 0x000000055c057207 */ /* 0x000fe20004800000 */
[----:B--2---:R-:W-:Y:S01]  /*1250*/  IMAD.HI.U32 R13, R11, R2, RZ ;  /* 0x000000020b0d7227 */ /* 0x004fe200078e00ff */
[----:B------:R-:W-:-:S03]  /*1260*/  SEL R14, R93, R14, !P2 ;  /* 0x0000000e5d0e7207 */ /* 0x000fc60005000000 */
[----:B------:R-:W-:Y:S01]  /*1270*/  IMAD.HI.U32 R6, R12, R2, RZ ;  /* 0x000000020c067227 */ /* 0x000fe200078e00ff */
[----:B------:R-:W-:-:S04]  /*1280*/  @P0 SHF.R.U32.HI R11, RZ, R3, R13 ;  /* 0x00000003ff0b0219 */ /* 0x000fc8000001160d */
[----:B------:R-:W-:Y:S01]  /*1290*/  @P0 SHF.R.U32.HI R12, RZ, R3, R6 ;  /* 0x00000003ff0c0219 */ /* 0x000fe20000011606 */
[----:B------:R-:W-:-:S04]  /*12a0*/  IMAD R11, R11, R10, RZ ;  /* 0x0000000a0b0b7224 */ /* 0x000fc800078e02ff */
[----:B------:R-:W-:Y:S01]  /*12b0*/  IMAD R6, R12, R10, RZ ;  /* 0x0000000a0c067224 */ /* 0x000fe200078e02ff */
[----:B------:R-:W-:-:S04]  /*12c0*/  ISETP.GE.AND P1, PT, R5, R11, PT ;  /* 0x0000000b0500720c */ /* 0x000fc80003f26270 */
[----:B------:R-:W-:Y:S01]  /*12d0*/  ISETP.GE.OR P1, PT, R14, R6, P1 ;  /* 0x000000060e00720c */ /* 0x000fe20000f26670 */
[----:B------:R-:W-:-:S05]  /*12e0*/  IMAD.HI.U32 R6, R5, R2, RZ ;  /* 0x0000000205067227 */ /* 0x000fca00078e00ff */
[----:B------:R-:W-:-:S04]  /*12f0*/  SHF.R.U32.HI R6, RZ, R3, R6 ;  /* 0x00000003ff067219 */ /* 0x000fc80000011606 */
[----:B------:R-:W-:-:S03]  /*1300*/  SEL R6, R5, R6, !P0 ;  /* 0x0000000605067207 */ /* 0x000fc60004000000 */
[----:B------:R-:W-:Y:S01]  /*1310*/  @!P1 IMAD.HI.U32 R7, R14, R2, RZ ;  /* 0x000000020e079227 */ /* 0x000fe200078e00ff */
[----:B------:R-:W-:-:S04]  /*1320*/  IADD3 R2, PT, PT, -R6, RZ, RZ ;  /* 0x000000ff06027210 */ /* 0x000fc80007ffe1ff */
[----:B------:R-:W-:Y:S01]  /*1330*/  @!P1 SHF.R.U32.HI R3, RZ, R3, R7 ;  /* 0x00000003ff039219 */ /* 0x000fe20000011607 */
[----:B------:R-:W-:Y:S01]  /*1340*/  IMAD R2, R10, R2, R5 ;  /* 0x000000020a027224 */ /* 0x000fe200078e0205 */
[----:B------:R-:W-:Y:S02]  /*1350*/  IADD3 R7, PT, PT, -R5, RZ, RZ ;  /* 0x000000ff05077210 */ /* 0x000fe40007ffe1ff */
[----:B------:R-:W-:-:S03]  /*1360*/  @!P1 SEL R3, R14, R3, !P0 ;  /* 0x000000030e039207 */ /* 0x000fc60004000000 */
[----:B------:R-:W-:Y:S02]  /*1370*/  IMAD R7, R4, R7, R92 ;  /* 0x0000000704077224 */ /* 0x000fe400078e025c */
[--C-:B------:R-:W-:Y:S02]  /*1380*/  @!P1 IMAD.IADD R6, R6, 0x1, -R3.reuse ;  /* 0x0000000106069824 */ /* 0x100fe400078e0a03 */
[----:B------:R-:W-:Y:S01]  /*1390*/  @!P1 IMAD R3, R2, R12, R3 ;  /* 0x0000000c02039224 */ /* 0x000fe200078e0203 */
[----:B------:R-:W-:Y:S01]  /*13a0*/  IADD3 R2, PT, PT, -R14, RZ, RZ ;  /* 0x000000ff0e027210 */ /* 0x000fe20007ffe1ff */
[----:B------:R-:W-:Y:S02]  /*13b0*/  @!P1 IMAD R5, R6, R10, R14 ;  /* 0x0000000a06059224 */ /* 0x000fe400078e020e */
[----:B------:R-:W-:Y:S02]  /*13c0*/  @!P1 IMAD.MOV.U32 R14, RZ, RZ, R3 ;  /* 0x000000ffff0e9224 */ /* 0x000fe400078e0003 */
[----:B------:R-:W-:-:S02]  /*13d0*/  IMAD R2, R9, R2, R93 ;  /* 0x0000000209027224 */ /* 0x000fc400078e025d */
[----:B------:R-:W-:Y:S02]  /*13e0*/  IMAD R92, R5, R4, R7 ;  /* 0x00000004055c7224 */ /* 0x000fe400078e0207 */
[----:B------:R-:W-:Y:S02]  /*13f0*/  IMAD R93, R14, R9, R2 ;  /* 0x000000090e5d7224 */ /* 0x000fe400078e0202 */
.L_x_16:
[----:B------:R-:W1:Y:S01]  /*1400*/  LDCU UR4, c[0x0][0xb30] ;  /* 0x00016600ff0477ac */ /* 0x000e620008000800 */
[----:B------:R-:W2:Y:S08]  /*1410*/  S2UR UR37, SR_CgaCtaId ;  /* 0x00000000002579c3 */ /* 0x000eb00000008800 */
[----:B------:R-:W3:Y:S01]  /*1420*/  LDC R40, c[0x0][0xb24] ;  /* 0x0002c900ff287b82 */ /* 0x000ee20000000800 */
[----:B-1----:R-:W-:-:S09]  /*1430*/  UISETP.NE.AND UP1, UPT, UR4, 0x1, UPT ;  /* 0x000000010400788c */ /* 0x002fd2000bf25270 */
[----:B--2---:R-:W-:Y:S05]  /*1440*/  BRA.U UP1, `(.L_x_17) ;  /* 0x0000000101407547 */ /* 0x004fea000b800000 */
[----:B------:R-:W1:Y:S08]  /*1450*/  LDC.64 R4, c[0x0][0xb10] ;  /* 0x0002c400ff047b82 */ /* 0x000e700000000a00 */
[----:B------:R-:W2:Y:S08]  /*1460*/  LDC.64 R2, c[0x0][0xb18] ;  /* 0x0002c600ff027b82 */ /* 0x000eb00000000a00 */
[----:B------:R-:W4:Y:S08]  /*1470*/  LDC R6, c[0x0][0xb20] ;  /* 0x0002c800ff067b82 */ /* 0x000f300000000800 */
[----:B------:R-:W3:Y:S01]  /*1480*/  LDC R7, c[0x0][0xb0c] ;  /* 0x0002c300ff077b82 */ /* 0x000ee20000000800 */
[----:B-1----:R-:W-:-:S05]  /*1490*/  IMAD.HI.U32 R4, R93, R4, RZ ;  /* 0x000000045d047227 */ /* 0x002fca00078e00ff */
[----:B------:R-:W-:Y:S01]  /*14a0*/  SHF.R.U32.HI R4, RZ, R5, R4 ;  /* 0x00000005ff047219 */ /* 0x000fe20000011604 */
[----:B--2---:R-:W-:Y:S01]  /*14b0*/  IMAD.HI.U32 R3, R92, R3, RZ ;  /* 0x000000035c037227 */ /* 0x004fe200078e00ff */
[----:B------:R-:W-:-:S04]  /*14c0*/  ISETP.NE.AND P0, PT, R2, 0x1, PT ;  /* 0x000000010200780c */ /* 0x000fc80003f05270 */
[----:B----4-:R-:W-:-:S04]  /*14d0*/  SHF.R.U32.HI R3, RZ, R6, R3 ;  /* 0x00000006ff037219 */ /* 0x010fc80000011603 */
[----:B------:R-:W-:Y:S02]  /*14e0*/  SEL R3, R92, R3, !P0 ;  /* 0x000000035c037207 */ /* 0x000fe40004000000 */
[----:B---3--:R-:W-:-:S04]  /*14f0*/  ISETP.NE.AND P1, PT, R7, 0x1, PT ;  /* 0x000000010700780c */ /* 0x008fc80003f25270 */
[----:B------:R-:W-:-:S05]  /*1500*/  SEL R4, R93, R4, !P1 ;  /* 0x000000045d047207 */ /* 0x000fca0004800000 */
[----:B------:R-:W-:Y:S02]  /*1510*/  IMAD.IADD R5, R3, 0x1, -R4 ;  /* 0x0000000103057824 */ /* 0x000fe400078e0a04 */
[----:B------:R-:W-:Y:S02]  /*1520*/  IMAD.IADD R3, R4, 0x1, -R3 ;  /* 0x0000000104037824 */ /* 0x000fe400078e0a03 */
[----:B------:R-:W-:Y:S02]  /*1530*/  IMAD R93, R5, R7, R93 ;  /* 0x00000007055d7224 */ /* 0x000fe400078e025d */
[----:B------:R-:W-:-:S07]  /*1540*/  IMAD R92, R3, R2, R92 ;  /* 0x00000002035c7224 */ /* 0x000fce00078e025c */
.L_x_17:
[----:B------:R-:W-:Y:S01]  /*1550*/  BAR.SYNC.DEFER_BLOCKING 0x0 ;  /* 0x0000000000007b1d */ /* 0x000fe20000010000 */
[----:B------:R-:W-:Y:S01]  /*1560*/  UISETP.NE.AND UP1, UPT, UR8, 0x2, UPT ;  /* 0x000000020800788c */ /* 0x000fe2000bf25270 */
[----:B------:R-:W-:Y:S02]  /*1570*/  ISETP.NE.OR P5, PT, R0, 0x2, !P5 ;  /* 0x000000020000780c */ /* 0x000fe40006fa5670 */
[----:B------:R-:W-:-:S06]  /*1580*/  LOP3.LUT R2, R108, 0x1f, RZ, 0xc0, !PT ;  /* 0x0000001f6c027812 */ /* 0x000fcc00078ec0ff */
[----:B------:R-:W-:Y:S05]  /*1590*/  BRA.U UP1, `(.L_x_18) ;  /* 0x00000019019c7547 */ /* 0x000fea000b800000 */
[----:B------:R-:W1:Y:S01]  /*15a0*/  LDCU UR13, c[0x0][0x38c] ;  /* 0x00007180ff0d77ac */ /* 0x000e620008000800 */
[----:B------:R-:W2:Y:S01]  /*15b0*/  LDC R8, c[0x0][0x370] ;  /* 0x0000dc00ff087b82 */ /* 0x000ea20000000800 */
[----:B------:R-:W-:Y:S01]  /*15c0*/  PLOP3.LUT P1, PT, PT, PT, UP2, 0x80, 0x8 ;  /* 0x000000000008781c */ /* 0x000fe20003f2f028 */
[----:B------:R-:W-:Y:S01]  /*15d0*/  IMAD.MOV.U32 R15, RZ, RZ, 0x1 ;  /* 0x00000001ff0f7424 */ /* 0x000fe200078e00ff */
[----:B------:R-:W-:Y:S01]  /*15e0*/  ISETP.EQ.OR P4, PT, R2, RZ, P5 ;  /* 0x000000ff0200720c */ /* 0x000fe20002f82670 */
[----:B------:R-:W-:Y:S01]  /*15f0*/  IMAD.MOV.U32 R14, RZ, RZ, RZ ;  /* 0x000000ffff0e7224 */ /* 0x000fe200078e00ff */
[----:B------:R-:W-:Y:S02]  /*1600*/  PLOP3.LUT P1, PT, P1, PT, PT, 0x8, 0x80 ;  /* 0x000000000080781c */ /* 0x000fe40000f2e170 */
[----:B------:R-:W-:Y:S01]  /*1610*/  CS2R R12, SRZ ;  /* 0x00000000000c7805 */ /* 0x000fe2000001ff00 */
[----:B------:R-:W-:Y:S01]  /*1620*/  IMAD.MOV.U32 R11, RZ, RZ, 0x1 ;  /* 0x00000001ff0b7424 */ /* 0x000fe200078e00ff */
[----:B------:R-:W4:Y:S01]  /*1630*/  LDC R0, c[0x0][0x374] ;  /* 0x0000dd00ff007b82 */ /* 0x000f220000000800 */
[----:B------:R-:W2:Y:S01]  /*1640*/  LDCU.64 UR22, c[0x0][0x348] ;  /* 0x00006900ff1677ac */ /* 0x000ea20008000a00 */
[----:B------:R-:W-:Y:S01]  /*1650*/  UMOV UR6, URZ ;  /* 0x000000ff00067c82 */ /* 0x000fe20008000000 */
[----:B-1----:R-:W-:-:S04]  /*1660*/  UIADD3 UR5, UPT, UPT, UR13, 0x1f, URZ ;  /* 0x0000001f0d057890 */ /* 0x002fc8000fffe0ff */
[----:B------:R-:W-:-:S04]  /*1670*/  USHF.R.S32.HI UR4, URZ, 0x1f, UR5 ;  /* 0x0000001fff047899 */ /* 0x000fc80008011405 */
[----:B------:R-:W-:-:S04]  /*1680*/  ULEA.HI UR4, UR4, UR5, URZ, 0x5 ;  /* 0x0000000504047291 */ /* 0x000fc8000f8f28ff */
[----:B------:R-:W-:Y:S02]  /*1690*/  USHF.R.S32.HI UR15, URZ, 0x5, UR4 ;  /* 0x00000005ff0f7899 */ /* 0x000fe40008011404 */
[----:B------:R-:W-:Y:S02]  /*16a0*/  UIADD3 UR4, UPT, UPT, UR13, -0x1, URZ ;  /* 0xffffffff0d047890 */ /* 0x000fe4000fffe0ff */
[----:B------:R-:W-:Y:S02]  /*16b0*/  UISETP.LT.U32.AND UP0, UPT, UR15, 0x14, UPT ;  /* 0x000000140f00788c */ /* 0x000fe4000bf01070 */
[----:B------:R-:W-:Y:S02]  /*16c0*/  UISETP.GE.U32.AND UP1, UPT, UR4, -0x3f, UPT ;  /* 0xffffffc10400788c */ /* 0x000fe4000bf26070 */
[----:B------:R-:W-:Y:S02]  /*16d0*/  USEL UR14, UR15, 0x14, UP0 ;  /* 0x000000140f0e7887 */ /* 0x000fe40008000000 */
[----:B------:R-:W-:-:S02]  /*16e0*/  UIADD3 UR13, UPT, UPT, UR13, 0x3e, URZ ;  /* 0x0000003e0d0d7890 */ /* 0x000fc4000fffe0ff */
[----:B------:R-:W-:Y:S02]  /*16f0*/  UIADD3 UR5, UPT, UPT, UR14, -0x1, URZ ;  /* 0xffffffff0e057890 */ /* 0x000fe4000fffe0ff */
[----:B------:R-:W-:-:S03]  /*1700*/  UIADD3 UR7, UPT, UPT, UR15, -UR14, URZ ;  /* 0x8000000e0f077290 */ /* 0x000fc6000fffe0ff */
[----:B------:R-:W-:-:S04]  /*1710*/  @UP1 UIADD3 UR5, UPT, UPT, UR14, URZ, URZ ;  /* 0x000000ff0e051290 */ /* 0x000fc8000fffe0ff */
[----:B--2---:R-:W-:-:S12]  /*1720*/  UIADD3 UR5, UPT, UPT, UR5, 0x1, URZ ;  /* 0x0000000105057890 */ /* 0x004fd8000fffe0ff */
.L_x_36:
[----:B------:R-:W-:Y:S01]  /*1730*/  UISETP.NE.AND UP0, UPT, UR37, URZ, UPT ;  /* 0x000000ff2500728c */ /* 0x000fe2000bf05270 */
[----:B------:R-:W1:Y:S08]  /*1740*/  S2UR UR37, SR_CgaCtaId ;  /* 0x00000000002579c3 */ /* 0x000e700000008800 */
[----:B------:R-:W-:Y:S05]  /*1750*/  BRA.U UP0, `(.L_x_19) ;  /* 0x0000000100347547 */ /* 0x000fea000b800000 */
[----:B------:R-:W2:Y:S01]  /*1760*/  S2R R2, SR_CgaCtaId ;  /* 0x0000000000027919 */ /* 0x000ea20000008800 */
[----:B------:R-:W-:-:S04]  /*1770*/  MOV R3, 0x400 ;  /* 0x0000040000037802 */ /* 0x000fc80000000f00 */
[----:B--2---:R-:W-:Y:S02]  /*1780*/  LEA R2, R2, R3, 0x18 ;  /* 0x0000000302027211 */ /* 0x004fe400078ec0ff */
[----:B------:R-:W-:-:S03]  /*1790*/  SHF.L.U32 R3, R11, 0x1f, RZ ;  /* 0x0000001f0b037819 */ /* 0x000fc600000006ff */
[----:B------:R-:W-:-:S04]  /*17a0*/  IMAD R2, R12, 0x8, R2 ;  /* 0x000000080c027824 */ /* 0x000fc800078e0202 */
[----:B------:R-:W2:Y:S02]  /*17b0*/  SYNCS.PHASECHK.TRANS64.TRYWAIT P0, [R2+URZ+0x1e0], R3 ;  /* 0x0001e003020075a7 */ /* 0x000ea400080011ff */
[----:B--2---:R-:W-:Y:S05]  /*17c0*/  @!P0 BRA `(.L_x_20) ;  /* 0x0000005400888947 */ /* 0x004fea0003800000 */
.L_x_119:
[----:B------:R-:W-:Y:S01]  /*17d0*/  VIADD R12, R12, 0x1 ;  /* 0x000000010c0c7836 */ /* 0x000fe20000000000 */
[----:B------:R2:W-:Y:S04]  /*17e0*/  SYNCS.ARRIVE.TRANS64.A1T0 RZ, [R2+URZ+0x1d0], RZ ;  /* 0x0001d0ff02ff79a7 */ /* 0x0005e800081000ff */
[----:B------:R-:W-:-:S04]  /*17f0*/  ISETP.NE.AND P0, PT, R12, 0x2, PT ;  /* 0x000000020c00780c */ /* 0x000fc80003f05270 */
[----:B------:R-:W-:Y:S02]  /*1800*/  SEL R12, R12, RZ, P0 ;  /* 0x000000ff0c0c7207 */ /* 0x000fe40000000000 */
[----:B--2---:R-:W-:-:S04]  /*1810*/  SEL R2, RZ, 0x1, P0 ;  /* 0x00000001ff027807 */ /* 0x004fc80000000000 */
[----:B------:R-:W-:-:S07]  /*1820*/  LOP3.LUT R11, R11, R2, RZ, 0x3c, !PT ;  /* 0x000000020b0b7212 */ /* 0x000fce00078e3cff */
.L_x_19:
[----:B------:R-:W-:Y:S01]  /*1830*/  UMOV UR4, 0x400 ;  /* 0x0000040000047882 */ /* 0x000fe20000000000 */
[----:B------:R-:W-:Y:S01]  /*1840*/  SHF.L.U32 R2, R15, 0x1f, RZ ;  /* 0x0000001f0f027819 */ /* 0x000fe200000006ff */
[----:B-1----:R-:W-:Y:S01]  /*1850*/  ULEA UR4, UR37, UR4, 0x18 ;  /* 0x0000000425047291 */ /* 0x002fe2000f8ec0ff */
[----:B------:R-:W-:Y:S01]  /*1860*/  R2UR UR35, R93 ;  /* 0x000000005d2372ca */ /* 0x000fe200000e0000 */
[----:B------:R-:W-:Y:S01]  /*1870*/  UISETP.GE.U32.AND UP0, UPT, UR13, 0x3f, UPT ;  /* 0x0000003f0d00788c */ /* 0x000fe2000bf06070 */
[----:B------:R-:W-:Y:S01]  /*1880*/  R2UR UR11, R92 ;  /* 0x000000005c0b72ca */ /* 0x000fe200000e0000 */
[----:B------:R-:W-:Y:S01]  /*1890*/  ULEA UR8, UR6, UR4, 0x3 ;  /* 0x0000000406087291 */ /* 0x000fe2000f8e18ff */
[----:B------:R-:W-:-:S08]  /*18a0*/  UMOV UR24, URZ ;  /* 0x000000ff00187c82 */ /* 0x000fd00008000000 */
[----:B------:R1:W2:Y:S01]  /*18b0*/  SYNCS.PHASECHK.TRANS64.TRYWAIT P0, [UR8+0xa0], R2 ;  /* 0x0000a002ff0075a7 */ /* 0x0002a20008001108 */
[----:B------:R-:W-:Y:S02]  /*18c0*/  USHF.L.U32 UR35, UR35, 0x7, URZ ;  /* 0x0000000723237899 */ /* 0x000fe400080006ff */
[----:B------:R-:W-:Y:S01]  /*18d0*/  USHF.L.U32 UR11, UR11, 0x5, URZ ;  /* 0x000000050b0b7899 */ /* 0x000fe200080006ff */
[----:B------:R-:W-:Y:S11]  /*18e0*/  BRA.U !UP0, `(.L_x_21) ;  /* 0x0000000108a87547 */ /* 0x000ff6000b800000 */
[----:B------:R-:W-:Y:S01]  /*18f0*/  UMOV UR16, URZ ;  /* 0x000000ff00107c82 */ /* 0x000fe20008000000 */
[----:B------:R-:W-:-:S05]  /*1900*/  UMOV UR17, UR6 ;  /* 0x0000000600117c82 */ /* 0x000fca0008000000 */
.L_x_26:
[----:B-1----:R-:W-:Y:S01]  /*1910*/  ULEA UR33, UR17, UR4, 0x3 ;  /* 0x0000000411217291 */ /* 0x002fe2000f8e18ff */
[----:B--2---:R-:W-:Y:S01]  /*1920*/  @!P5 MOV R3, 0x2800 ;  /* 0x000028000003d802 */ /* 0x004fe20000000f00 */
[----:B--2---:R-:W-:Y:S10]  /*1930*/  @P0 BRA `(.L_x_22) ;  /* 0x00000000000c0947 */ /* 0x004ff40003800000 */
[----:B------:R-:W-:-:S04]  /*1940*/  SHF.L.U32 R4, R15, 0x1f, RZ ;  /* 0x0000001f0f047819 */ /* 0x000fc800000006ff */
[----:B------:R-:W2:Y:S02]  /*1950*/  SYNCS.PHASECHK.TRANS64.TRYWAIT P0, [UR33+0xa0], R4 ;  /* 0x0000a004ff0075a7 */ /* 0x000ea40008001121 */
[----:B--2---:R-:W-:Y:S05]  /*1960*/  @!P0 BRA `(.L_x_23) ;  /* 0x0000005400348947 */ /* 0x004fea0003800000 */
.L_x_22:
[----:B------:R2:W-:Y:S01]  /*1970*/  @!P5 SYNCS.ARRIVE.TRANS64 RZ, [UR33], R3 ;  /* 0x00000003ffffd9a7 */ /* 0x0005e20008000021 */
[----:B------:R-:W-:Y:S04]  /*1980*/  BSSY.RECONVERGENT B0, `(.L_x_24) ;  /* 0x0000003000007945 */ /* 0x000fe80003800200 */
[----:B------:R-:W-:Y:S05]  /*1990*/  @P4 BRA `(.L_x_25) ;  /* 0x0000000000044947 */ /* 0x000fea0003800000 */
[----:B------:R-:W-:Y:S05]  /*19a0*/  BPT.TRAP 0x1 ;  /* 0x000000040000795c */ /* 0x000fea0000300000 */
.L_x_25:
[----:B------:R-:W-:Y:S05]  /*19b0*/  BSYNC.RECONVERGENT B0 ;  /* 0x0000000000007941 */ /* 0x000fea0003800200 */
.L_x_24:
[----:B------:R-:W-:Y:S02]  /*19c0*/  UIADD3 UR6, UPT, UPT, UR17, 0x1, URZ ;  /* 0x0000000111067890 */ /* 0x000fe4000fffe0ff */
[----:B------:R-:W-:Y:S02]  /*19d0*/  ULEA UR32, UR17, UR4, 0xd ;  /* 0x0000000411207291 */ /* 0x000fe4000f8e68ff */
[----:B------:R-:W-:Y:S02]  /*19e0*/  UISETP.NE.AND UP0, UPT, UR6, 0x14, UPT ;  /* 0x000000140600788c */ /* 0x000fe4000bf05270 */
[----:B------:R-:W-:Y:S02]  /*19f0*/  UIADD3 UR26, UP1, UPT, UR22, 0x80, URZ ;  /* 0x00000080161a7890 */ /* 0x000fe4000ff3e0ff */
[----:B------:R-:W-:Y:S02]  /*1a00*/  USEL UR9, URZ, 0x1, UP0 ;  /* 0x00000001ff097887 */ /* 0x000fe40008000000 */
[----:B------:R-:W-:-:S02]  /*1a10*/  USEL UR6, UR6, URZ, UP0 ;  /* 0x000000ff06067287 */ /* 0x000fc40008000000 */
[----:B------:R-:W-:Y:S02]  /*1a20*/  UIADD3 UR20, UP0, UPT, UR22, 0x180, URZ ;  /* 0x0000018016147890 */ /* 0x000fe4000ff1e0ff */
[----:B------:R-:W-:Y:S01]  /*1a30*/  ULEA UR8, UR6, UR4, 0x3 ;  /* 0x0000000406087291 */ /* 0x000fe2000f8e18ff */
[----:B------:R-:W-:Y:S01]  /*1a40*/  LOP3.LUT R15, R15, UR9, RZ, 0x3c, !PT ;  /* 0x000000090f0f7c12 */ /* 0x000fe2000f8e3cff */
[----:B------:R-:W-:Y:S02]  /*1a50*/  USHF.L.U32 UR34, UR16, 0x5, URZ ;  /* 0x0000000510227899 */ /* 0x000fe400080006ff */
[----:B------:R-:W-:Y:S01]  /*1a60*/  UIADD3.X UR27, UPT, UPT, URZ, UR23, URZ, UP1, !UPT ;  /* 0x00000017ff1b7290 */ /* 0x000fe20008ffe4ff */
[----:B-1----:R-:W-:Y:S01]  /*1a70*/  SHF.L.U32 R2, R15, 0x1f, RZ ;  /* 0x0000001f0f027819 */ /* 0x002fe200000006ff */
[----:B------:R-:W-:Y:S02]  /*1a80*/  UIADD3 UR32, UPT, UPT, UR32, 0x4600, URZ ;  /* 0x0000460020207890 */ /* 0x000fe4000fffe0ff */
[----:B------:R-:W-:Y:S01]  /*1a90*/  UIADD3.X UR21, UPT, UPT, URZ, UR23, URZ, UP0, !UPT ;  /* 0x00000017ff157290 */ /* 0x000fe200087fe4ff */
[----:B------:R1:W1:Y:S01]  /*1aa0*/  SYNCS.PHASECHK.TRANS64.TRYWAIT P0, [UR8+0xa0], R2 ;  /* 0x0000a002ff0075a7 */ /* 0x0002620008001108 */
[----:B------:R-:W-:Y:S01]  /*1ab0*/  ULEA UR8, UR17, UR4, 0xb ;  /* 0x0000000411087291 */ /* 0x000fe2000f8e58ff */
[----:B------:R-:W-:Y:S01]  /*1ac0*/  UMOV UR18, 0x0 ;  /* 0x0000000000127882 */ /* 0x000fe20000000000 */
[----:B------:R-:W-:-:S02]  /*1ad0*/  UMOV UR19, 0x10000000 ;  /* 0x1000000000137882 */ /* 0x000fc40000000000 */
[----:B------:R-:W-:Y:S01]  /*1ae0*/  UIADD3 UR8, UPT, UPT, UR8, 0x2c600, URZ ;  /* 0x0002c60008087890 */ /* 0x000fe2000fffe0ff */
[----:B------:R1:W-:Y:S01]  /*1af0*/  UTMALDG.3D [UR32], [UR26], desc[UR18] ;  /* 0x000012201a0075b4 */ /* 0x0003e20008011000 */
[----:B------:R-:W-:Y:S01]  /*1b00*/  UMOV UR12, UR36 ;  /* 0x00000024000c7c82 */ /* 0x000fe20008000000 */
[----:B------:R-:W-:Y:S01]  /*1b10*/  UMOV UR9, UR33 ;  /* 0x0000002100097c82 */ /* 0x000fe20008000000 */
[----:B------:R-:W-:Y:S01]  /*1b20*/  UMOV UR10, UR34 ;  /* 0x00000022000a7c82 */ /* 0x000fe20008000000 */
[----:B------:R-:W-:Y:S01]  /*1b30*/  UIADD3 UR16, UPT, UPT, UR16, 0x1, URZ ;  /* 0x0000000110107890 */ /* 0x000fe2000fffe0ff */
[----:B------:R-:W-:Y:S01]  /*1b40*/  UMOV UR24, UR5 ;  /* 0x0000000500187c82 */ /* 0x000fe20008000000 */
[----:B------:R-:W-:Y:S02]  /*1b50*/  UMOV UR17, UR6 ;  /* 0x0000000600117c82 */ /* 0x000fe40008000000 */
[----:B------:R1:W-:Y:S01]  /*1b60*/  UTMALDG.3D [UR8], [UR20], desc[UR18] ;  /* 0x00001208140075b4 */ /* 0x0003e20008011000 */
[----:B------:R-:W-:-:S09]  /*1b70*/  UISETP.NE.AND UP0, UPT, UR16, UR5, UPT ;  /* 0x000000051000728c */ /* 0x000fd2000bf05270 */
[----:B------:R-:W-:Y:S05]  /*1b80*/  BRA.U UP0, `(.L_x_26) ;  /* 0xfffffffd00607547 */ /* 0x000fea000b83ffff */
.L_x_21:
[----:B-1----:R-:W-:Y:S01]  /*1b90*/  ULEA UR8, UR6, UR4, 0x3 ;  /* 0x0000000406087291 */ /* 0x002fe2000f8e18ff */
[----:B------:R-:W-:Y:S01]  /*1ba0*/  SHF.L.U32 R2, R15, 0x1f, RZ ;  /* 0x0000001f0f027819 */ /* 0x000fe200000006ff */
[----:B------:R-:W-:Y:S01]  /*1bb0*/  @!P1 SYNCS.ARRIVE.TRANS64.A1T0 RZ, [UR4+0x168], RZ ;  /* 0x000168ffffff99a7 */ /* 0x000fe20008100004 */
[----:B------:R-:W-:-:S06]  /*1bc0*/  UISETP.GT.AND UP0, UPT, UR15, UR14, UPT ;  /* 0x0000000e0f00728c */ /* 0x000fcc000bf04270 */
[----:B--2---:R1:W2:Y:S03]  /*1bd0*/  SYNCS.PHASECHK.TRANS64.TRYWAIT P0, [UR8+0xa0], R2 ;  /* 0x0000a002ff0075a7 */ /* 0x0042a60008001108 */
[----:B------:R-:W-:Y:S05]  /*1be0*/  BRA.U !UP0, `(.L_x_27) ;  /* 0x0000000108ac7547 */ /* 0x000fea000b800000 */
[----:B------:R-:W-:Y:S01]  /*1bf0*/  UIADD3 UR21, UPT, UPT, UR7, UR24, URZ ;  /* 0x0000001807157290 */ /* 0x000fe2000fffe0ff */
[----:B------:R-:W-:-:S11]  /*1c00*/  UMOV UR25, UR6 ;  /* 0x0000000600197c82 */ /* 0x000fd60008000000 */
.L_x_32:
[----:B-1----:R-:W-:Y:S01]  /*1c10*/  ULEA UR17, UR25, UR4, 0x3 ;  /* 0x0000000419117291 */ /* 0x002fe2000f8e18ff */
[----:B--2---:R-:W-:Y:S01]  /*1c20*/  @!P5 MOV R3, 0x2800 ;  /* 0x000028000003d802 */ /* 0x004fe20000000f00 */
[----:B--2---:R-:W-:Y:S10]  /*1c30*/  @P0 BRA `(.L_x_28) ;  /* 0x00000000000c0947 */ /* 0x004ff40003800000 */
[----:B------:R-:W-:-:S04]  /*1c40*/  SHF.L.U32 R4, R15, 0x1f, RZ ;  /* 0x0000001f0f047819 */ /* 0x000fc800000006ff */
[----:B------:R-:W2:Y:S02]  /*1c50*/  SYNCS.PHASECHK.TRANS64.TRYWAIT P0, [UR17+0xa0], R4 ;  /* 0x0000a004ff0075a7 */ /* 0x000ea40008001111 */
[----:B--2---:R-:W-:Y:S05]  /*1c60*/  @!P0 BRA `(.L_x_29) ;  /* 0x00000050008c8947 */ /* 0x004fea0003800000 */
.L_x_28:
[----:B------:R2:W-:Y:S01]  /*1c70*/  @!P5 SYNCS.ARRIVE.TRANS64 RZ, [UR17], R3 ;  /* 0x00000003ffffd9a7 */ /* 0x0005e20008000011 */
[----:B------:R-:W-:Y:S04]  /*1c80*/  BSSY.RECONVERGENT B0, `(.L_x_30) ;  /* 0x0000003000007945 */ /* 0x000fe80003800200 */
[----:B------:R-:W-:Y:S05]  /*1c90*/  @P4 BRA `(.L_x_31) ;  /* 0x0000000000044947 */ /* 0x000fea0003800000 */
[----:B------:R-:W-:Y:S05]  /*1ca0*/  BPT.TRAP 0x1 ;  /* 0x000000040000795c */ /* 0x000fea0000300000 */
.L_x_31:
[----:B------:R-:W-:Y:S05]  /*1cb0*/  BSYNC.RECONVERGENT B0 ;  /* 0x0000000000007941 */ /* 0x000fea0003800200 */
.L_x_30:
        /* <DEDUP_REMOVED lines=10> */
[----:B------:R-:W-:Y:S01]  /*1d60*/  UIADD3 UR16, UPT, UPT, UR16, 0x4600, URZ ;  /* 0x0000460010107890 */ /* 0x000fe2000fffe0ff */
[----:B-1----:R-:W-:Y:S01]  /*1d70*/  SHF.L.U32 R2, R15, 0x1f, RZ ;  /* 0x0000001f0f027819 */ /* 0x002fe200000006ff */
[----:B------:R-:W-:Y:S02]  /*1d80*/  UIADD3.X UR31, UPT, UPT, URZ, UR23, URZ, UP1, !UPT ;  /* 0x00000017ff1f7290 */ /* 0x000fe40008ffe4ff */
[----:B------:R-:W-:Y:S01]  /*1d90*/  UIADD3.X UR29, UPT, UPT, URZ, UR23, URZ, UP0, !UPT ;  /* 0x00000017ff1d7290 */ /* 0x000fe200087fe4ff */
[----:B------:R1:W1:Y:S01]  /*1da0*/  SYNCS.PHASECHK.TRANS64.TRYWAIT P0, [UR8+0xa0], R2 ;  /* 0x0000a002ff0075a7 */ /* 0x0002620008001108 */
[----:B------:R-:W-:Y:S01]  /*1db0*/  ULEA UR8, UR25, UR4, 0xb ;  /* 0x0000000419087291 */ /* 0x000fe2000f8e58ff */
[----:B------:R-:W-:Y:S01]  /*1dc0*/  UMOV UR26, 0x0 ;  /* 0x00000000001a7882 */ /* 0x000fe20000000000 */
[----:B------:R-:W-:-:S02]  /*1dd0*/  UMOV UR27, 0x10000000 ;  /* 0x10000000001b7882 */ /* 0x000fc40000000000 */
[----:B------:R-:W-:Y:S01]  /*1de0*/  UIADD3 UR8, UPT, UPT, UR8, 0x2c600, URZ ;  /* 0x0002c60008087890 */ /* 0x000fe2000fffe0ff */
[----:B------:R-:W-:Y:S01]  /*1df0*/  UMOV UR19, UR35 ;  /* 0x0000002300137c82 */ /* 0x000fe20008000000 */
[----:B------:R-:W-:Y:S01]  /*1e00*/  UMOV UR20, UR36 ;  /* 0x0000002400147c82 */ /* 0x000fe20008000000 */
[----:B------:R-:W-:Y:S01]  /*1e10*/  UMOV UR12, UR36 ;  /* 0x00000024000c7c82 */ /* 0x000fe20008000000 */
[----:B------:R-:W-:Y:S01]  /*1e20*/  UMOV UR9, UR17 ;  /* 0x0000001100097c82 */ /* 0x000fe20008000000 */
[----:B------:R-:W-:Y:S01]  /*1e30*/  UMOV UR10, UR18 ;  /* 0x00000012000a7c82 */ /* 0x000fe20008000000 */
[----:B------:R1:W-:Y:S01]  /*1e40*/  UTMALDG.3D [UR16], [UR30], desc[UR26] ;  /* 0x00001a101e0075b4 */ /* 0x0003e20008011000 */
[----:B------:R-:W-:Y:S01]  /*1e50*/  UIADD3 UR24, UPT, UPT, UR24, 0x1, URZ ;  /* 0x0000000118187890 */ /* 0x000fe2000fffe0ff */
[----:B------:R-:W-:-:S03]  /*1e60*/  UMOV UR25, UR6 ;  /* 0x0000000600197c82 */ /* 0x000fc60008000000 */
[----:B------:R-:W-:Y:S01]  /*1e70*/  UISETP.NE.AND UP0, UPT, UR24, UR21, UPT ;  /* 0x000000151800728c */ /* 0x000fe2000bf05270 */
[----:B------:R1:W-:Y:S08]  /*1e80*/  UTMALDG.3D [UR8], [UR28], desc[UR26] ;  /* 0x00001a081c0075b4 */ /* 0x0003f00008011000 */
[----:B------:R-:W-:Y:S05]  /*1e90*/  BRA.U UP0, `(.L_x_32) ;  /* 0xfffffffd005c7547 */ /* 0x000fea000b83ffff */
.L_x_27:
[C---:B-1----:R-:W-:Y:S01]  /*1ea0*/  LEA R2, R14.reuse, UR4, 0x3 ;  /* 0x000000040e027c11 */ /* 0x042fe2000f8e18ff */
[----:B------:R-:W-:Y:S01]  /*1eb0*/  NOP ;  /* 0x0000000000007918 */ /* 0x000fe20000000000 */
[----:B--2---:R-:W-:Y:S02]  /*1ec0*/  SHF.L.U32 R3, R13, 0x1f, RZ ;  /* 0x0000001f0d037819 */ /* 0x004fe400000006ff */
[----:B------:R-:W-:Y:S02]  /*1ed0*/  LEA R4, R14, UR4, 0x4 ;  /* 0x000000040e047c11 */ /* 0x000fe4000f8e20ff */
[----:B------:R-:W1:Y:S02]  /*1ee0*/  SYNCS.PHASECHK.TRANS64.TRYWAIT P0, [R2+URZ+0x170], R3 ;  /* 0x00017003020075a7 */ /* 0x000e6400080011ff */
[----:B-1----:R-:W-:Y:S05]  /*1ef0*/  @!P0 BRA `(.L_x_33) ;  /* 0x0000005000008947 */ /* 0x002fea0003800000 */
.L_x_122:
[----:B------:R-:W2:Y:S01]  /*1f00*/  LDS.128 R4, [R4+0x200] ;  /* 0x0002000004047984 */ /* 0x000ea20000000c00 */
[----:B---3--:R-:W-:Y:S01]  /*1f10*/  ISETP.GE.AND P0, PT, R40, 0x1, PT ;  /* 0x000000012800780c */ /* 0x008fe20003f06270 */
[----:B-1----:R-:W-:Y:S01]  /*1f20*/  VIADD R2, R2, 0x180 ;  /* 0x0000018002027836 */ /* 0x002fe20000000000 */
[----:B------:R-:W-:Y:S01]  /*1f30*/  @!PT LDS RZ, [RZ] ;  /* 0x00000000fffff984 */ /* 0x000fe20000000800 */
[----:B------:R-:W-:Y:S01]  /*1f40*/  @!PT LDS RZ, [RZ] ;  /* 0x00000000fffff984 */ /* 0x000fe20000000800 */
[----:B------:R-:W-:Y:S01]  /*1f50*/  @!PT LDS RZ, [RZ] ;  /* 0x00000000fffff984 */ /* 0x000fe20000000800 */
[----:B------:R-:W-:Y:S01]  /*1f60*/  @!PT LDS RZ, [RZ] ;  /* 0x00000000fffff984 */ /* 0x000fe20000000800 */
[----:B------:R1:W-:Y:S06]  /*1f70*/  MEMBAR.ALL.CTA ;  /* 0x0000000000007992 */ /* 0x0003ec0000008000 */
[----:B-1----:R-:W1:Y:S01]  /*1f80*/  FENCE.VIEW.ASYNC.S ;  /* 0x00000000000073c6 */ /* 0x002e620000000000 */
[----:B------:R-:W-:-:S04]  /*1f90*/  PRMT R2, RZ, 0x654, R2 ;  /* 0x00000654ff027816 */ /* 0x000fc80000000002 */
[----:B-1----:R1:W-:Y:S01]  /*1fa0*/  SYNCS.ARRIVE.TRANS64.RED.A1T0 RZ, [R2+URZ], RZ ;  /* 0x000000ff02ff79a7 */ /* 0x0023e200081004ff */
[----:B--2---:R-:W-:-:S13]  /*1fb0*/  LOP3.LUT P2, RZ, R6, 0x1, RZ, 0xc0, !PT ;  /* 0x0000000106ff7812 */ /* 0x004fda000784c0ff */
[----:B------:R-:W-:Y:S01]  /*1fc0*/  @P2 SHF.R.U32.HI R3, RZ, 0x10, R5 ;  /* 0x00000010ff032819 */ /* 0x000fe20000011605 */
[----:B------:R-:W-:Y:S01]  /*1fd0*/  VOTEU.ANY UP0, P2 ;  /* 0x0000000000ff7886 */ /* 0x000fe20001000100 */
[----:B------:R-:W-:Y:S02]  /*1fe0*/  @P2 MOV R10, R4 ;  /* 0x00000004000a2202 */ /* 0x000fe40000000f00 */
[----:B------:R-:W-:Y:S02]  /*1ff0*/  @P2 R2UR.BROADCAST UR8, R3 ;  /* 0x00000000030822ca */ /* 0x000fe400008e0000 */
[----:B------:R-:W-:-:S11]  /*2000*/  @P2 LOP3.LUT R9, R5, 0xffff, RZ, 0xc0, !PT ;  /* 0x0000ffff05092812 */ /* 0x000fd600078ec0ff */
[----:B------:R-:W-:Y:S01]  /*2010*/  @UP0 UMOV UR36, UR8 ;  /* 0x0000000800240c82 */ /* 0x000fe20008000000 */
[----:B-1----:R-:W-:Y:S05]  /*2020*/  @!P0 BRA `(.L_x_34) ;  /* 0x0000000000b88947 */ /* 0x002fea0003800000 */
[----:B------:R-:W4:Y:S01]  /*2030*/  LDC.64 R4, c[0x0][0xb18] ;  /* 0x0002c600ff047b82 */ /* 0x000f220000000a00 */
[----:B------:R-:W-:-:S07]  /*2040*/  ISETP.NE.AND P3, PT, R40, 0x1, PT ;  /* 0x000000012800780c */ /* 0x000fce0003f65270 */
[----:B------:R-:W1:Y:S08]  /*2050*/  LDC.64 R6, c[0x0][0xb10] ;  /* 0x0002c400ff067b82 */ /* 0x000e700000000a00 */
[----:B------:R-:W2:Y:S08]  /*2060*/  LDC R16, c[0x0][0xb20] ;  /* 0x0002c800ff107b82 */ /* 0x000eb00000000800 */
[----:B------:R-:W3:Y:S01]  /*2070*/  LDC R17, c[0x0][0xb0c] ;  /* 0x0002c300ff117b82 */ /* 0x000ee20000000800 */
[----:B----4-:R-:W-:Y:S01]  /*2080*/  IMAD.HI.U32 R19, R0, R5, RZ ;  /* 0x0000000500137227 */ /* 0x010fe200078e00ff */
[----:B------:R-:W-:-:S03]  /*2090*/  ISETP.NE.AND P0, PT, R4, 0x1, PT ;  /* 0x000000010400780c */ /* 0x000fc60003f05270 */
[----:B------:R-:W-:-:S03]  /*20a0*/  IMAD.HI.U32 R5, R9, R5, RZ ;  /* 0x0000000509057227 */ /* 0x000fc600078e00ff */
[----:B------:R-:W4:Y:S01]  /*20b0*/  LDC.64 R2, c[0x0][0xb28] ;  /* 0x0002ca00ff027b82 */ /* 0x000f220000000a00 */
[----:B-1----:R-:W-:-:S04]  /*20c0*/  IMAD.HI.U32 R20, R8, R6, RZ ;  /* 0x0000000608147227 */ /* 0x002fc800078e00ff */
[----:B------:R-:W-:Y:S01]  /*20d0*/  IMAD.HI.U32 R21, R10, R6, RZ ;  /* 0x000000060a157227 */ /* 0x000fe200078e00ff */
[----:B------:R-:W-:Y:S02]  /*20e0*/  SHF.R.U32.HI R20, RZ, R7, R20 ;  /* 0x00000007ff147219 */ /* 0x000fe40000011614 */
[-C--:B--2---:R-:W-:Y:S02]  /*20f0*/  SHF.R.U32.HI R19, RZ, R16.reuse, R19 ;  /* 0x00000010ff137219 */ /* 0x084fe40000011613 */
[----:B------:R-:W-:Y:S02]  /*2100*/  SHF.R.U32.HI R5, RZ, R16, R5 ;  /* 0x00000010ff057219 */ /* 0x000fe40000011605 */
[----:B------:R-:W-:Y:S02]  /*2110*/  SEL R19, R0, R19, !P0 ;  /* 0x0000001300137207 */ /* 0x000fe40004000000 */
[----:B------:R-:W-:Y:S02]  /*2120*/  SHF.R.U32.HI R21, RZ, R7, R21 ;  /* 0x00000007ff157219 */ /* 0x000fe40000011615 */
[----:B---3--:R-:W-:-:S02]  /*2130*/  ISETP.NE.AND P1, PT, R17, 0x1, PT ;  /* 0x000000011100780c */ /* 0x008fc40003f25270 */
[----:B------:R-:W-:Y:S02]  /*2140*/  SEL R5, R9, R5, !P0 ;  /* 0x0000000509057207 */ /* 0x000fe40004000000 */
[----:B------:R-:W-:Y:S02]  /*2150*/  SEL R20, R8, R20, !P1 ;  /* 0x0000001408147207 */ /* 0x000fe40004800000 */
[----:B------:R-:W-:Y:S01]  /*2160*/  SEL R21, R10, R21, !P1 ;  /* 0x000000150a157207 */ /* 0x000fe20004800000 */
[----:B----4-:R-:W-:-:S04]  /*2170*/  IMAD.HI.U32 R18, R19, R2, RZ ;  /* 0x0000000213127227 */ /* 0x010fc800078e00ff */
        /* <DEDUP_REMOVED lines=10> */
[----:B------:R-:W-:-:S04]  /*2220*/  @!P0 IMAD.HI.U32 R7, R21, R2, RZ ;  /* 0x0000000215078227 */ /* 0x000fc800078e00ff */
[----:B------:R-:W-:Y:S01]  /*2230*/  IMAD.MOV R2, RZ, RZ, -R6 ;  /* 0x000000ffff027224 */ /* 0x000fe200078e0a06 */
[----:B------:R-:W-:Y:S02]  /*2240*/  @!P0 SHF.R.U32.HI R3, RZ, R3, R7 ;  /* 0x00000003ff038219 */ /* 0x000fe40000011607 */
[----:B------:R-:W-:Y:S01]  /*2250*/  IADD3 R7, PT, PT, -R5, RZ, RZ ;  /* 0x000000ff05077210 */ /* 0x000fe20007ffe1ff */
[----:B------:R-:W-:Y:S01]  /*2260*/  IMAD R2, R40, R2, R5 ;  /* 0x0000000228027224 */ /* 0x000fe200078e0205 */
        /* <DEDUP_REMOVED lines=10> */
.L_x_34:
[----:B------:R-:W1:Y:S02]  /*2310*/  LDCU UR8, c[0x0][0xb30] ;  /* 0x00016600ff0877ac */ /* 0x000e640008000800 */
[----:B-1----:R-:W-:-:S09]  /*2320*/  UISETP.NE.AND UP0, UPT, UR8, 0x1, UPT ;  /* 0x000000010800788c */ /* 0x002fd2000bf05270 */
[----:B------:R-:W-:Y:S05]  /*2330*/  BRA.U UP0, `(.L_x_35) ;  /* 0x0000000100407547 */ /* 0x000fea000b800000 */
[----:B------:R-:W1:Y:S08]  /*2340*/  LDC.64 R4, c[0x0][0xb10] ;  /* 0x0002c400ff047b82 */ /* 0x000e700000000a00 */
[----:B------:R-:W2:Y:S08]  /*2350*/  LDC.64 R2, c[0x0][0xb18] ;  /* 0x0002c600ff027b82 */ /* 0x000eb00000000a00 */
[----:B------:R-:W3:Y:S08]  /*2360*/  LDC R6, c[0x0][0xb20] ;  /* 0x0002c800ff067b82 */ /* 0x000ef00000000800 */
[----:B------:R-:W4:Y:S01]  /*2370*/  LDC R7, c[0x0][0xb0c] ;  /* 0x0002c300ff077b82 */ /* 0x000f220000000800 */
[----:B-1----:R-:W-:-:S05]  /*2380*/  IMAD.HI.U32 R4, R10, R4, RZ ;  /* 0x000000040a047227 */ /* 0x002fca00078e00ff */
[----:B------:R-:W-:Y:S01]  /*2390*/  SHF.R.U32.HI R4, RZ, R5, R4 ;  /* 0x00000005ff047219 */ /* 0x000fe20000011604 */
[----:B--2---:R-:W-:Y:S01]  /*23a0*/  IMAD.HI.U32 R3, R9, R3, RZ ;  /* 0x0000000309037227 */ /* 0x004fe200078e00ff */
[----:B------:R-:W-:-:S04]  /*23b0*/  ISETP.NE.AND P0, PT, R2, 0x1, PT ;  /* 0x000000010200780c */ /* 0x000fc80003f05270 */
[----:B---3--:R-:W-:-:S04]  /*23c0*/  SHF.R.U32.HI R3, RZ, R6, R3 ;  /* 0x00000006ff037219 */ /* 0x008fc80000011603 */
[----:B------:R-:W-:Y:S02]  /*23d0*/  SEL R3, R9, R3, !P0 ;  /* 0x0000000309037207 */ /* 0x000fe40004000000 */
[----:B----4-:R-:W-:-:S04]  /*23e0*/  ISETP.NE.AND P1, PT, R7, 0x1, PT ;  /* 0x000000010700780c */ /* 0x010fc80003f25270 */
[----:B------:R-:W-:-:S05]  /*23f0*/  SEL R4, R10, R4, !P1 ;  /* 0x000000040a047207 */ /* 0x000fca0004800000 */
[----:B------:R-:W-:Y:S02]  /*2400*/  IMAD.IADD R5, R3, 0x1, -R4 ;  /* 0x0000000103057824 */ /* 0x000fe400078e0a04 */
[----:B------:R-:W-:Y:S02]  /*2410*/  IMAD.IADD R3, R4, 0x1, -R3 ;  /* 0x0000000104037824 */ /* 0x000fe400078e0a03 */
[----:B------:R-:W-:Y:S02]  /*2420*/  IMAD R10, R5, R7, R10 ;  /* 0x00000007050a7224 */ /* 0x000fe400078e020a */
[----:B------:R-:W-:-:S07]  /*2430*/  IMAD R9, R3, R2, R9 ;  /* 0x0000000203097224 */ /* 0x000fce00078e0209 */
.L_x_35:
[----:B------:R-:W-:Y:S01]  /*2440*/  VIADD R14, R14, 0x1 ;  /* 0x000000010e0e7836 */ /* 0x000fe20000000000 */
[----:B------:R-:W-:Y:S01]  /*2450*/  PLOP3.LUT P1, PT, PT, PT, PT, 0x80, 0x8 ;  /* 0x000000000008781c */ /* 0x000fe20003f2f070 */
[----:B------:R-:W-:Y:S02]  /*2460*/  IMAD.IADD R93, R10, 0x1, R91 ;  /* 0x000000010a5d7824 */ /* 0x000fe400078e025b */
[----:B------:R-:W-:Y:S01]  /*2470*/  IMAD.IADD R92, R9, 0x1, R90 ;  /* 0x00000001095c7824 */ /* 0x000fe200078e025a */
[----:B------:R-:W-:-:S04]  /*2480*/  ISETP.NE.AND P0, PT, R14, 0x2, PT ;  /* 0x000000020e00780c */ /* 0x000fc80003f05270 */
[----:B------:R-:W-:Y:S02]  /*2490*/  SEL R2, RZ, 0x1, P0 ;  /* 0x00000001ff027807 */ /* 0x000fe40000000000 */
[----:B------:R-:W-:Y:S02]  /*24a0*/  SEL R14, R14, RZ, P0 ;  /* 0x000000ff0e0e7207 */ /* 0x000fe40000000000 */
[----:B------:R-:W-:Y:S01]  /*24b0*/  LOP3.LUT R13, R13, R2, RZ, 0x3c, !PT ;  /* 0x000000020d0d7212 */ /* 0x000fe200078e3cff */
[----:B------:R-:W-:Y:S06]  /*24c0*/  @P2 BRA `(.L_x_36) ;  /* 0xfffffff000982947 */ /* 0x000fec000383ffff */
[----:B------:R-:W-:Y:S01]  /*24d0*/  UIADD3 UR4, UPT, UPT, UR4, 0xa0, URZ ;  /* 0x000000a004047890 */ /* 0x000fe2000fffe0ff */
[----:B------:R-:W-:-:S03]  /*24e0*/  SHF.L.U32 R2, R15, 0x1f, RZ ;  /* 0x0000001f0f027819 */ /* 0x000fc600000006ff */
[----:B------:R-:W-:-:S09]  /*24f0*/  ULEA UR5, UR6, UR4, 0x3 ;  /* 0x0000000406057291 */ /* 0x000fd2000f8e18ff */
[----:B------:R-:W1:Y:S02]  /*2500*/  SYNCS.PHASECHK.TRANS64.TRYWAIT P0, [UR5], R2 ;  /* 0x00000002ff0075a7 */ /* 0x000e640008001105 */
[----:B-1----:R-:W-:Y:S05]  /*2510*/  @!P0 BRA `(.L_x_37) ;  /* 0x00000048008c8947 */ /* 0x002fea0003800000 */
.L_x_124:
[----:B------:R-:W-:-:S04]  /*2520*/  UIADD3 UR6, UPT, UPT, UR6, 0x1, URZ ;  /* 0x0000000106067890 */ /* 0x000fc8000fffe0ff */
[----:B------:R-:W-:-:S04]  /*2530*/  UISETP.NE.AND UP0, UPT, UR6, 0x14, UPT ;  /* 0x000000140600788c */ /* 0x000fc8000bf05270 */
[----:B------:R-:W-:Y:S02]  /*2540*/  USEL UR7, URZ, 0x1, UP0 ;  /* 0x00000001ff077887 */ /* 0x000fe40008000000 */
[----:B------:R-:W-:-:S04]  /*2550*/  USEL UR6, UR6, URZ, UP0 ;  /* 0x000000ff06067287 */ /* 0x000fc80008000000 */
[----:B------:R-:W-:Y:S01]  /*2560*/  ULEA UR5, UR6, UR4, 0x3 ;  /* 0x0000000406057291 */ /* 0x000fe2000f8e18ff */
[----:B-1----:R-:W-:-:S04]  /*2570*/  LOP3.LUT R2, R15, UR7, RZ, 0x3c, !PT ;  /* 0x000000070f027c12 */ /* 0x002fc8000f8e3cff */
[----:B------:R-:W-:-:S04]  /*2580*/  SHF.L.U32 R3, R2, 0x1f, RZ ;  /* 0x0000001f02037819 */ /* 0x000fc800000006ff */
[----:B------:R-:W1:Y:S02]  /*2590*/  SYNCS.PHASECHK.TRANS64.TRYWAIT P0, [UR5], R3 ;  /* 0x00000003ff0075a7 */ /* 0x000e640008001105 */
[----:B-1----:R-:W-:Y:S05]  /*25a0*/  @!P0 BRA `(.L_x_38) ;  /* 0x0000004800808947 */ /* 0x002fea0003800000 */
.L_x_126:
[----:B------:R-:W-:-:S04]  /*25b0*/  UIADD3 UR6, UPT, UPT, UR6, 0x1, URZ ;  /* 0x0000000106067890 */ /* 0x000fc8000fffe0ff */
[----:B------:R-:W-:-:S04]  /*25c0*/  UISETP.NE.AND UP0, UPT, UR6, 0x14, UPT ;  /* 0x000000140600788c */ /* 0x000fc8000bf05270 */
[----:B------:R-:W-:Y:S02]  /*25d0*/  USEL UR7, URZ, 0x1, UP0 ;  /* 0x00000001ff077887 */ /* 0x000fe40008000000 */
[----:B------:R-:W-:-:S04]  /*25e0*/  USEL UR6, UR6, URZ, UP0 ;  /* 0x000000ff06067287 */ /* 0x000fc80008000000 */
[----:B------:R-:W-:Y:S01]  /*25f0*/  ULEA UR5, UR6, UR4, 0x3 ;  /* 0x0000000406057291 */ /* 0x000fe2000f8e18ff */
[----:B------:R-:W-:-:S04]  /*2600*/  LOP3.LUT R2, R2, UR7, RZ, 0x3c, !PT ;  /* 0x0000000702027c12 */ /* 0x000fc8000f8e3cff */
[----:B-1----:R-:W-:-:S04]  /*2610*/  SHF.L.U32 R3, R2, 0x1f, RZ ;  /* 0x0000001f02037819 */ /* 0x002fc800000006ff */
[----:B------:R-:W1:Y:S02]  /*2620*/  SYNCS.PHASECHK.TRANS64.TRYWAIT P0, [UR5], R3 ;  /* 0x00000003ff0075a7 */ /* 0x000e640008001105 */
[----:B-1----:R-:W-:Y:S05]  /*2630*/  @!P0 BRA `(.L_x_39) ;  /* 0x0000004800748947 */ /* 0x002fea0003800000 */
.L_x_128:
        /* <DEDUP_REMOVED lines=9> */
.L_x_130:
        /* <DEDUP_REMOVED lines=9> */
.L_x_132:
        /* <DEDUP_REMOVED lines=9> */
.L_x_134:
        /* <DEDUP_REMOVED lines=9> */
.L_x_136:
        /* <DEDUP_REMOVED lines=9> */
.L_x_138:
        /* <DEDUP_REMOVED lines=9> */
.L_x_140:
        /* <DEDUP_REMOVED lines=9> */
.L_x_142:
        /* <DEDUP_REMOVED lines=9> */
.L_x_144:
        /* <DEDUP_REMOVED lines=9> */
.L_x_146:
        /* <DEDUP_REMOVED lines=9> */
.L_x_148:
        /* <DEDUP_REMOVED lines=9> */
.L_x_150:
        /* <DEDUP_REMOVED lines=9> */
.L_x_152:
        /* <DEDUP_REMOVED lines=9> */
.L_x_154:
        /* <DEDUP_REMOVED lines=9> */
.L_x_156:
        /* <DEDUP_REMOVED lines=9> */
.L_x_158:
        /* <DEDUP_REMOVED lines=9> */
.L_x_160:
[----:B------:R-:W-:-:S04]  /*2f40*/  UIADD3 UR6, UPT, UPT, UR6, 0x1, URZ ;  /* 0x0000000106067890 */ /* 0x000fc8000fffe0ff */
[----:B------:R-:W-:-:S04]  /*2f50*/  UISETP.NE.AND UP0, UPT, UR6, 0x14, UPT ;  /* 0x000000140600788c */ /* 0x000fc8000bf05270 */
[----:B------:R-:W-:Y:S02]  /*2f60*/  USEL UR5, URZ, 0x1, UP0 ;  /* 0x00000001ff057887 */ /* 0x000fe40008000000 */
[----:B------:R-:W-:-:S04]  /*2f70*/  USEL UR6, UR6, URZ, UP0 ;  /* 0x000000ff06067287 */ /* 0x000fc80008000000 */
[----:B------:R-:W-:Y:S01]  /*2f80*/  ULEA UR6, UR6, UR4, 0x3 ;  /* 0x0000000406067291 */ /* 0x000fe2000f8e18ff */
[----:B------:R-:W-:-:S04]  /*2f90*/  LOP3.LUT R2, R2, UR5, RZ, 0x3c, !PT ;  /* 0x0000000502027c12 */ /* 0x000fc8000f8e3cff */
[----:B------:R-:W-:Y:S01]  /*2fa0*/  SHF.L.U32 R2, R2, 0x1f, RZ ;  /* 0x0000001f02027819 */ /* 0x000fe200000006ff */
[----:B-1--4-:R-:W-:-:S07]  /*2fb0*/  IMAD.U32 R0, RZ, RZ, UR6 ;  /* 0x00000006ff007e24 */ /* 0x012fce000f8e00ff */
.L_x_56:
[----:B-1----:R1:W2:Y:S02]  /*2fc0*/  SYNCS.PHASECHK.TRANS64.TRYWAIT P0, [R0+URZ], R2 ;  /* 0x00000002000075a7 */ /* 0x0022a400080011ff */
[----:B--2---:R-:W-:Y:S05]  /*2fd0*/  @!P0 NANOSLEEP.SYNCS 0x989680 ;  /* 0x009896800000895d */ /* 0x004fea0003900000 */
[----:B------:R-:W2:Y:S02]  /*2fe0*/  @!P0 SYNCS.PHASECHK.TRANS64 P0, [R0+URZ], R2 ;  /* 0x00000002000085a7 */ /* 0x000ea400080010ff */
[----:B--2---:R-:W-:Y:S05]  /*2ff0*/  @P0 EXIT ;  /* 0x000000000000094d */ /* 0x004fea0003800000 */
[----:B------:R-:W-:Y:S05]  /*3000*/  BRA `(.L_x_56) ;  /* 0xfffffffc00ec7947 */ /* 0x000fea000383ffff */
.L_x_18:
[----:B------:R-:W-:-:S04]  /*3010*/  UISETP.NE.AND UP1, UPT, UR37, URZ, UPT ;  /* 0x000000ff2500728c */ /* 0x000fc8000bf25270 */
[----:B------:R-:W-:-:S09]  /*3020*/  UISETP.NE.OR UP1, UPT, UR8, 0x1, UP1 ;  /* 0x000000010800788c */ /* 0x000fd20008f25670 */
[----:B------:R-:W-:Y:S05]  /*3030*/  BRA.U UP1, `(.L_x_57) ;  /* 0x0000000501487547 */ /* 0x000fea000b800000 */
[----:B------:R-:W-:Y:S01]  /*3040*/  ISETP.NE.AND P2, PT, R2, RZ, PT ;  /* 0x000000ff0200720c */ /* 0x000fe20003f45270 */
[----:B------:R-:W-:Y:S01]  /*3050*/  IMAD.MOV.U32 R12, RZ, RZ, 0x1 ;  /* 0x00000001ff0c7424 */ /* 0x000fe200078e00ff */
[----:B------:R-:W-:Y:S02]  /*3060*/  CS2R R10, SRZ ;  /* 0x00000000000a7805 */ /* 0x000fe4000001ff00 */
[----:B------:R-:W-:Y:S01]  /*3070*/  CS2R R8, SRZ ;  /* 0x0000000000087805 */ /* 0x000fe2000001ff00 */
[----:B------:R-:W-:Y:S01]  /*3080*/  UMOV UR4, 0x400 ;  /* 0x0000040000047882 */ /* 0x000fe20000000000 */
[----:B------:R-:W-:Y:S01]  /*3090*/  UMOV UR6, URZ ;  /* 0x000000ff00067c82 */ /* 0x000fe20008000000 */
[----:B------:R-:W-:-:S12]  /*30a0*/  ULEA UR37, UR37, UR4, 0x18 ;  /* 0x0000000425257291 */ /* 0x000fd8000f8ec0ff */
.L_x_61:
[----:B------:R-:W-:Y:S02]  /*30b0*/  LEA R0, R8, UR37, 0x3 ;  /* 0x0000002508007c11 */ /* 0x000fe4000f8e18ff */
[----:B------:R-:W-:-:S03]  /*30c0*/  SHF.L.U32 R4, R9, 0x1f, RZ ;  /* 0x0000001f09047819 */ /* 0x000fc600000006ff */
[----:B------:R-:W-:Y:S01]  /*30d0*/  VIADD R5, R0, 0x1e0 ;  /* 0x000001e000057836 */ /* 0x000fe20000000000 */
[----:B------:R-:W1:Y:S02]  /*30e0*/  SYNCS.PHASECHK.TRANS64.TRYWAIT P0, [R0+URZ+0x1d0], R4 ;  /* 0x0001d004000075a7 */ /* 0x000e6400080011ff */
[----:B-1----:R-:W-:Y:S05]  /*30f0*/  @!P0 BRA `(.L_x_58) ;  /* 0x00000044005c8947 */ /* 0x002fea0003800000 */
.L_x_161:
[----:B------:R-:W-:Y:S01]  /*3100*/  ULEA UR5, UR6, UR37, 0x3 ;  /* 0x0000002506057291 */ /* 0x000fe2000f8e18ff */
[----:B-1----:R-:W-:Y:S01]  /*3110*/  PRMT R0, RZ, 0x654, R5 ;  /* 0x00000654ff007816 */ /* 0x002fe20000000005 */
[----:B------:R-:W-:Y:S01]  /*3120*/  @!P2 IMAD.MOV.U32 R4, RZ, RZ, 0x10 ;  /* 0x00000010ff04a424 */ /* 0x000fe200078e00ff */
[----:B------:R-:W-:Y:S01]  /*3130*/  SHF.L.U32 R5, R12, 0x1f, RZ ;  /* 0x0000001f0c057819 */ /* 0x000fe200000006ff */
[----:B------:R-:W-:Y:S01]  /*3140*/  UIADD3 UR4, UPT, UPT, UR5, 0x170, URZ ;  /* 0x0000017005047890 */ /* 0x000fe2000fffe0ff */
[----:B------:R1:W-:Y:S05]  /*3150*/  SYNCS.ARRIVE.TRANS64.RED.A1T0 RZ, [R0+URZ], RZ ;  /* 0x000000ff00ff79a7 */ /* 0x0003ea00081004ff */
[----:B------:R-:W-:Y:S01]  /*3160*/  IMAD.U32 R6, RZ, RZ, UR4 ;  /* 0x00000004ff067e24 */ /* 0x000fe2000f8e00ff */
[----:B------:R-:W2:Y:S04]  /*3170*/  SYNCS.PHASECHK.TRANS64.TRYWAIT P0, [UR5+0x180], R5 ;  /* 0x00018005ff0075a7 */ /* 0x000ea80008001105 */
[----:B------:R-:W-:Y:S01]  /*3180*/  PRMT R6, R2, 0x654, R6 ;  /* 0x0000065402067816 */ /* 0x000fe20000000006 */
[----:B-12---:R-:W-:Y:S06]  /*3190*/  @!P0 BRA `(.L_x_59) ;  /* 0x0000004400488947 */ /* 0x006fec0003800000 */
.L_x_163:
[----:B------:R-:W-:Y:S01]  /*31a0*/  ULEA UR4, UR6, UR37, 0x4 ;  /* 0x0000002506047291 */ /* 0x000fe2000f8e20ff */
[----:B------:R-:W-:Y:S01]  /*31b0*/  SEL R3, R6, R3, !P2 ;  /* 0x0000000306037207 */ /* 0x000fe20005000000 */
[----:B------:R-:W-:Y:S01]  /*31c0*/  UIADD3 UR5, UPT, UPT, UR5, 0x170, URZ ;  /* 0x0000017005057890 */ /* 0x000fe2000fffe0ff */
[----:B-1----:R-:W-:Y:S01]  /*31d0*/  LEA R0, R11, UR37, 0x3 ;  /* 0x000000250b007c11 */ /* 0x002fe2000f8e18ff */
[----:B------:R-:W-:Y:S01]  /*31e0*/  UIADD3 UR4, UPT, UPT, UR4, 0x200, URZ ;  /* 0x0000020004047890 */ /* 0x000fe2000fffe0ff */
[----:B------:R1:W-:Y:S01]  /*31f0*/  @!P2 SYNCS.ARRIVE.TRANS64.RED RZ, [R3+URZ], R4 ;  /* 0x0000000403ffa9a7 */ /* 0x0003e200080004ff */
[----:B------:R-:W-:Y:S01]  /*3200*/  UIADD3 UR6, UPT, UPT, UR6, 0x1, URZ ;  /* 0x0000000106067890 */ /* 0x000fe2000fffe0ff */
[----:B------:R-:W-:-:S03]  /*3210*/  VIADD R8, R8, 0x1 ;  /* 0x0000000108087836 */ /* 0x000fc60000000000 */
[----:B------:R-:W-:Y:S02]  /*3220*/  UISETP.NE.AND UP0, UPT, UR6, 0x2, UPT ;  /* 0x000000020600788c */ /* 0x000fe4000bf05270 */
[----:B------:R-:W-:Y:S01]  /*3230*/  ISETP.NE.AND P0, PT, R8, 0x2, PT ;  /* 0x000000020800780c */ /* 0x000fe20003f05270 */
[----:B------:R-:W-:Y:S06]  /*3240*/  UGETNEXTWORKID.BROADCAST [UR4], [UR5] ;  /* 0x00000000040073ca */ /* 0x000fec0008000100 */
[----:B------:R-:W-:Y:S02]  /*3250*/  USEL UR4, URZ, 0x1, UP0 ;  /* 0x00000001ff047887 */ /* 0x000fe40008000000 */
[----:B------:R-:W-:-:S04]  /*3260*/  USEL UR6, UR6, URZ, UP0 ;  /* 0x000000ff06067287 */ /* 0x000fc80008000000 */
[----:B------:R-:W-:Y:S02]  /*3270*/  LOP3.LUT R12, R12, UR4, RZ, 0x3c, !PT ;  /* 0x000000040c0c7c12 */ /* 0x000fe4000f8e3cff */
[----:B-1----:R-:W-:-:S04]  /*3280*/  SHF.L.U32 R4, R10, 0x1f, RZ ;  /* 0x0000001f0a047819 */ /* 0x002fc800000006ff */
[----:B------:R-:W1:Y:S02]  /*3290*/  SYNCS.PHASECHK.TRANS64.TRYWAIT P1, [R0+URZ+0x170], R4 ;  /* 0x00017004000075a7 */ /* 0x000e6400080211ff */
[----:B-1----:R-:W-:Y:S05]  /*32a0*/  @!P1 BRA `(.L_x_60) ;  /* 0x00000044001c9947 */ /* 0x002fea0003800000 */
.L_x_164:
[C---:B-1----:R-:W-:Y:S01]  /*32b0*/  LEA R4, R11.reuse, UR37, 0x4 ;  /* 0x000000250b047c11 */ /* 0x042fe2000f8e20ff */
[----:B------:R-:W-:Y:S01]  /*32c0*/  VIADD R0, R0, 0x180 ;  /* 0x0000018000007836 */ /* 0x000fe20000000000 */
[----:B------:R-:W-:Y:S01]  /*32d0*/  SEL R8, R8, RZ, P0 ;  /* 0x000000ff08087207 */ /* 0x000fe20000000000 */
[----:B------:R-:W-:-:S03]  /*32e0*/  VIADD R11, R11, 0x1 ;  /* 0x000000010b0b7836 */ /* 0x000fc60000000000 */
[----:B------:R-:W1:Y:S01]  /*32f0*/  LDS.128 R4, [R4+0x200] ;  /* 0x0002000004047984 */ /* 0x000e620000000c00 */
[----:B------:R-:W-:Y:S02]  /*3300*/  PRMT R0, RZ, 0x654, R0 ;  /* 0x00000654ff007816 */ /* 0x000fe40000000000 */
[C---:B------:R-:W-:Y:S01]  /*3310*/  ISETP.NE.AND P1, PT, R11.reuse, 0x2, PT ;  /* 0x000000020b00780c */ /* 0x040fe20003f25270 */
[----:B------:R-:W-:Y:S01]  /*3320*/  @!PT LDS RZ, [RZ] ;  /* 0x00000000fffff984 */ /* 0x000fe20000000800 */
[----:B------:R-:W-:Y:S01]  /*3330*/  @!PT LDS RZ, [RZ] ;  /* 0x00000000fffff984 */ /* 0x000fe20000000800 */
[----:B------:R-:W-:Y:S01]  /*3340*/  @!PT LDS RZ, [RZ] ;  /* 0x00000000fffff984 */ /* 0x000fe20000000800 */
[----:B------:R-:W-:Y:S01]  /*3350*/  @!PT LDS RZ, [RZ] ;  /* 0x00000000fffff984 */ /* 0x000fe20000000800 */
[----:B------:R2:W-:Y:S06]  /*3360*/  MEMBAR.ALL.CTA ;  /* 0x0000000000007992 */ /* 0x0005ec0000008000 */
[----:B--2---:R-:W2:Y:S01]  /*3370*/  FENCE.VIEW.ASYNC.S ;  /* 0x00000000000073c6 */ /* 0x004ea20000000000 */
[----:B------:R-:W-:Y:S01]  /*3380*/  SEL R11, R11, RZ, P1 ;  /* 0x000000ff0b0b7207 */ /* 0x000fe20000800000 */
[----:B--2---:R2:W-:Y:S01]  /*3390*/  SYNCS.ARRIVE.TRANS64.RED.A1T0 RZ, [R0+URZ], RZ ;  /* 0x000000ff00ff79a7 */ /* 0x0045e200081004ff */
[----:B-1----:R-:W-:-:S02]  /*33a0*/  LOP3.LUT P3, RZ, R6, 0x1, RZ, 0xc0, !PT ;  /* 0x0000000106ff7812 */ /* 0x002fc4000786c0ff */
[----:B------:R-:W-:-:S04]  /*33b0*/  SEL R4, RZ, 0x1, P1 ;  /* 0x00000001ff047807 */ /* 0x000fc80000800000 */
[----:B------:R-:W-:Y:S02]  /*33c0*/  LOP3.LUT R10, R10, R4, RZ, 0x3c, !PT ;  /* 0x000000040a0a7212 */ /* 0x000fe400078e3cff */
[----:B--2---:R-:W-:-:S04]  /*33d0*/  SEL R0, RZ, 0x1, P0 ;  /* 0x00000001ff007807 */ /* 0x004fc80000000000 */
[----:B------:R-:W-:Y:S01]  /*33e0*/  LOP3.LUT R9, R9, R0, RZ, 0x3c, !PT ;  /* 0x0000000009097212 */ /* 0x000fe200078e3cff */
[----:B------:R-:W-:Y:S06]  /*33f0*/  @P3 BRA `(.L_x_61) ;  /* 0xfffffffc002c3947 */ /* 0x000fec000383ffff */
[----:B------:R-:W-:Y:S01]  /*3400*/  ULEA UR5, UR6, UR37, 0x3 ;  /* 0x0000002506057291 */ /* 0x000fe2000f8e18ff */
[----:B------:R-:W-:-:S08]  /*3410*/  SHF.L.U32 R2, R12, 0x1f, RZ ;  /* 0x0000001f0c027819 */ /* 0x000fd000000006ff */
[----:B------:R-:W1:Y:S02]  /*3420*/  SYNCS.PHASECHK.TRANS64 P0, [UR5+0x180], R2 ;  /* 0x00018002ff0075a7 */ /* 0x000e640008001005 */
[----:B-1----:R-:W-:Y:S05]  /*3430*/  @P0 BRA `(.L_x_62) ;  /* 0x0000000000080947 */ /* 0x002fea0003800000 */
[----:B------:R-:W1:Y:S02]  /*3440*/  SYNCS.PHASECHK.TRANS64.TRYWAIT P0, [UR5+0x180], R2 ;  /* 0x00018002ff0075a7 */ /* 0x000e640008001105 */
[----:B-1----:R-:W-:Y:S05]  /*3450*/  @!P0 BRA `(.L_x_63) ;  /* 0x0000004000c48947 */ /* 0x002fea0003800000 */
.L_x_62:
[----:B------:R-:W-:-:S04]  /*3460*/  UIADD3 UR4, UPT, UPT, UR6, 0x1, URZ ;  /* 0x0000000106047890 */ /* 0x000fc8000fffe0ff */
[----:B------:R-:W-:-:S04]  /*3470*/  UISETP.NE.AND UP0, UPT, UR4, 0x2, UPT ;  /* 0x000000020400788c */ /* 0x000fc8000bf05270 */
[----:B------:R-:W-:Y:S02]  /*3480*/  USEL UR7, URZ, 0x1, UP0 ;  /* 0x00000001ff077887 */ /* 0x000fe40008000000 */
[----:B------:R-:W-:-:S04]  /*3490*/  USEL UR4, UR4, URZ, UP0 ;  /* 0x000000ff04047287 */ /* 0x000fc80008000000 */
[----:B------:R-:W-:Y:S01]  /*34a0*/  ULEA UR4, UR4, UR37, 0x3 ;  /* 0x0000002504047291 */ /* 0x000fe2000f8e18ff */
[----:B-1----:R-:W-:-:S04]  /*34b0*/  LOP3.LUT R2, R12, UR7, RZ, 0x3c, !PT ;  /* 0x000000070c027c12 */ /* 0x002fc8000f8e3cff */
[----:B------:R-:W-:-:S04]  /*34c0*/  SHF.L.U32 R0, R2, 0x1f, RZ ;  /* 0x0000001f02007819 */ /* 0x000fc800000006ff */
[----:B------:R-:W1:Y:S02]  /*34d0*/  SYNCS.PHASECHK.TRANS64 P0, [UR4+0x180], R0 ;  /* 0x00018000ff0075a7 */ /* 0x000e640008001004 */
[----:B-1----:R-:W-:Y:S05]  /*34e0*/  @P0 EXIT ;  /* 0x000000000000094d */ /* 0x002fea0003800000 */
[----:B------:R-:W-:Y:S02]  /*34f0*/  SHF.L.U32 R2, R2, 0x1f, RZ ;  /* 0x0000001f02027819 */ /* 0x000fe400000006ff */
[----:B------:R-:W-:-:S07]  /*3500*/  MOV R0, UR4 ;  /* 0x0000000400007c02 */ /* 0x000fce0008000f00 */
.L_x_64:
[----:B-1----:R1:W2:Y:S02]  /*3510*/  SYNCS.PHASECHK.TRANS64.TRYWAIT P0, [R0+URZ+0x180], R2 ;  /* 0x00018002000075a7 */ /* 0x0022a400080011ff */
[----:B--2---:R-:W-:Y:S05]  /*3520*/  @!P0 NANOSLEEP.SYNCS 0x989680 ;  /* 0x009896800000895d */ /* 0x004fea0003900000 */
[----:B------:R-:W2:Y:S02]  /*3530*/  @!P0 SYNCS.PHASECHK.TRANS64 P0, [R0+URZ+0x180], R2 ;  /* 0x00018002000085a7 */ /* 0x000ea400080010ff */
[----:B--2---:R-:W-:Y:S05]  /*3540*/  @P0 EXIT ;  /* 0x000000000000094d */ /* 0x004fea0003800000 */
[----:B------:R-:W-:Y:S05]  /*3550*/  BRA `(.L_x_64) ;  /* 0xfffffffc00ec7947 */ /* 0x000fea000383ffff */
.L_x_57:
[----:B------:R-:W-:-:S09]  /*3560*/  UISETP.NE.AND UP1, UPT, UR8, URZ, UPT ;  /* 0x000000ff0800728c */ /* 0x000fd2000bf25270 */
[----:B------:R-:W-:Y:S05]  /*3570*/  BRA.U UP1, `(.L_x_65) ;  /* 0x0000000d017c7547 */ /* 0x000fea000b800000 */
[----:B------:R-:W-:Y:S01]  /*3580*/  UMOV UR4, 0x40 ;  /* 0x0000004000047882 */ /* 0x000fe20000000000 */
[----:B------:R-:W-:Y:S01]  /*3590*/  NOP ;  /* 0x0000000000007918 */ /* 0x000fe20000000000 */
[----:B------:R-:W-:Y:S01]  /*35a0*/  ULEA UR4, UR37, UR4, 0x18 ;  /* 0x0000000425047291 */ /* 0x000fe2000f8ec0ff */
[----:B------:R-:W-:Y:S02]  /*35b0*/  UMOV UR5, 0x400 ;  /* 0x0000040000057882 */ /* 0x000fe40000000000 */
[----:B------:R-:W-:-:S06]  /*35c0*/  ULEA UR37, UR37, UR5, 0x18 ;  /* 0x0000000525257291 */ /* 0x000fcc000f8ec0ff */
[----:B------:R-:W1:Y:S02]  /*35d0*/  LDS.U8 R0, [UR4+0x1c] ;  /* 0x00001c04ff007984 */ /* 0x000e640008000000 */
[----:B-1----:R-:W-:-:S13]  /*35e0*/  ISETP.NE.AND P0, PT, R0, RZ, PT ;  /* 0x000000ff0000720c */ /* 0x002fda0003f05270 */
[----:B------:R-:W-:Y:S05]  /*35f0*/  @P0 BRA `(.L_x_66) ;  /* 0x0000000000580947 */ /* 0x000fea0003800000 */
[----:B------:R-:W-:-:S13]  /*3600*/  ELECT P0, URZ, PT ;  /* 0x0000000000ff782f */ /* 0x000fda0003800000 */
[----:B------:R-:W-:Y:S05]  /*3610*/  @!P0 BRA `(.L_x_67) ;  /* 0x0000000000608947 */ /* 0x000fea0003800000 */
[----:B------:R-:W-:Y:S01]  /*3620*/  UMOV UR5, 0x10 ;  /* 0x0000001000057882 */ /* 0x000fe20000000000 */
[----:B------:R-:W-:Y:S01]  /*3630*/  HFMA2 R0, -RZ, RZ, 0, 5.9604644775390625e-08 ;  /* 0x00000001ff007431 */ /* 0x000fe200000001ff */
[----:B------:R-:W-:-:S03]  /*3640*/  MOV R2, 0xffff ;  /* 0x0000ffff00027802 */ /* 0x000fc60000000f00 */
[----:B------:R-:W-:Y:S04]  /*3650*/  DEPBAR.LE SB1, 0x36 ;  /* 0x00009d800000791a */ /* 0x000fe80000000000 */
[----:B------:R-:W1:Y:S02]  /*3660*/  UTCATOMSWS.FIND_AND_SET.ALIGN UP0, UR5, UR5 ;  /* 0x00000005000575e3 */ /* 0x000e640008000800 */
[----:B-1----:R-:W-:Y:S01]  /*3670*/  MOV R3, UR5 ;  /* 0x0000000500037c02 */ /* 0x002fe20008000f00 */
[----:B------:R-:W-:Y:S06]  /*3680*/  BRA.U UP0, `(.L_x_68) ;  /* 0x0000000100187547 */ /* 0x000fec000b800000 */
.L_x_69:
[----:B------:R-:W-:Y:S05]  /*3690*/  NANOSLEEP 0x64 ;  /* 0x000000640000795d */ /* 0x000fea0003800000 */
[----:B------:R-:W-:-:S05]  /*36a0*/  UMOV UR5, 0x10 ;  /* 0x0000001000057882 */ /* 0x000fca0000000000 */
[----:B------:R-:W-:Y:S04]  /*36b0*/  DEPBAR.LE SB1, 0x36 ;  /* 0x00009d800000791a */ /* 0x000fe80000000000 */
[----:B------:R-:W1:Y:S02]  /*36c0*/  UTCATOMSWS.FIND_AND_SET.ALIGN UP0, UR5, UR5 ;  /* 0x00000005000575e3 */ /* 0x000e640008000800 */
[----:B-1----:R-:W-:Y:S01]  /*36d0*/  MOV R3, UR5 ;  /* 0x0000000500037c02 */ /* 0x002fe20008000f00 */
[----:B------:R-:W-:Y:S05]  /*36e0*/  BRA.U !UP0, `(.L_x_69) ;  /* 0xfffffffd08e87547 */ /* 0x000fea000b83ffff */
.L_x_68:
[-C--:B------:R-:W-:Y:S02]  /*36f0*/  SHF.L.U32 R2, R2, R3.reuse, RZ ;  /* 0x0000000302027219 */ /* 0x080fe400000006ff */
[----:B------:R-:W-:Y:S01]  /*3700*/  SHF.L.U32 R0, R0, R3, RZ ;  /* 0x0000000300007219 */ /* 0x000fe200000006ff */
[----:B------:R-:W-:Y:S02]  /*3710*/  IMAD.SHL.U32 R3, R3, 0x20, RZ ;  /* 0x0000002003037824 */ /* 0x000fe400078e00ff */
[----:B------:R1:W-:Y:S04]  /*3720*/  ATOMS.OR RZ, [UR4+0x14], R2 ;  /* 0x00001402ffff798c */ /* 0x0003e8000b000004 */
[----:B------:R1:W-:Y:S04]  /*3730*/  ATOMS.OR RZ, [UR4+0x18], R0 ;  /* 0x00001800ffff798c */ /* 0x0003e8000b000004 */
[----:B------:R1:W-:Y:S01]  /*3740*/  STS [UR37+0x220], R3 ;  /* 0x00022003ff007988 */ /* 0x0003e20008000825 */
[----:B------:R-:W-:Y:S05]  /*3750*/  BRA `(.L_x_67) ;  /* 0x0000000000107947 */ /* 0x000fea0003800000 */
.L_x_66:
[----:B------:R-:W-:Y:S02]  /*3760*/  MOV R0, 0xffffffff ;  /* 0xffffffff00007802 */ /* 0x000fe40000000f00 */
[----:B------:R-:W-:-:S03]  /*3770*/  MOV R2, 0x37a0 ;  /* 0x000037a000027802 */ /* 0x000fc60000000f00 */
[----:B------:R1:W-:Y:S04]  /*3780*/  STS [UR37+0x220], R0 ;  /* 0x00022000ff007988 */ /* 0x0003e80008000825 */
[----:B-1-3-5:R-:W-:Y:S05]  /*3790*/  CALL.REL.NOINC `($__internal_1_$__cuda_sm10x_tcgen05_guardrail_trap_phase_invalid_during_alloc) ;  /* 0x0000004400547944 */ /* 0x02afea0003c00000 */
.L_x_67:
[----:B------:R-:W-:Y:S05]  /*37a0*/  WARPSYNC.ALL ;  /* 0x0000000000007948 */ /* 0x000fea0003800000 */
[----:B------:R-:W2:Y:S01]  /*37b0*/  S2UR UR6, SR_CgaCtaId ;  /* 0x00000000000679c3 */ /* 0x000ea20000008800 */
[----:B------:R-:W-:Y:S01]  /*37c0*/  UMOV UR4, 0x400 ;  /* 0x0000040000047882 */ /* 0x000fe20000000000 */
[----:B------:R-:W-:-:S06]  /*37d0*/  NOP ;  /* 0x0000000000007918 */ /* 0x000fcc0000000000 */
[----:B------:R-:W-:Y:S06]  /*37e0*/  BAR.ARV 0x6, 0xa0 ;  /* 0x0182800000007b1d */ /* 0x000fec0000002000 */
[----:B------:R-:W4:Y:S01]  /*37f0*/  LDCU UR7, c[0x0][0x38c] ;  /* 0x00007180ff0777ac */ /* 0x000f220008000800 */
[----:B------:R-:W-:Y:S01]  /*3800*/  IMAD.MOV.U32 R11, RZ, RZ, 0x1 ;  /* 0x00000001ff0b7424 */ /* 0x000fe200078e00ff */
[----:B------:R-:W-:Y:S01]  /*3810*/  CS2R R8, SRZ ;  /* 0x0000000000087805 */ /* 0x000fe2000001ff00 */
[----:B------:R-:W-:Y:S01]  /*3820*/  IMAD.MOV.U32 R10, RZ, RZ, RZ ;  /* 0x000000ffff0a7224 */ /* 0x000fe200078e00ff */
[----:B------:R-:W-:Y:S01]  /*3830*/  UMOV UR18, URZ ;  /* 0x000000ff00127c82 */ /* 0x000fe20008000000 */
[----:B------:R-:W-:Y:S01]  /*3840*/  UMOV UR17, URZ ;  /* 0x000000ff00117c82 */ /* 0x000fe20008000000 */
[----:B------:R-:W-:Y:S01]  /*3850*/  UMOV UR22, 0x0 ;  /* 0x0000000000167882 */ /* 0x000fe20000000000 */
[----:B------:R-:W-:Y:S01]  /*3860*/  UMOV UR23, 0x8080010 ;  /* 0x0808001000177882 */ /* 0x000fe20000000000 */
[----:B------:R-:W-:Y:S01]  /*3870*/  UMOV UR20, 0x0 ;  /* 0x0000000000147882 */ /* 0x000fe20000000000 */
[----:B------:R-:W-:Y:S01]  /*3880*/  UMOV UR21, 0x8080010 ;  /* 0x0808001000157882 */ /* 0x000fe20000000000 */
[----:B--2---:R-:W-:Y:S01]  /*3890*/  ULEA UR6, UR6, UR4, 0x18 ;  /* 0x0000000406067291 */ /* 0x004fe2000f8ec0ff */
[----:B------:R-:W2:Y:S03]  /*38a0*/  LDCU UR4, c[0x0][0x38c] ;  /* 0x00007180ff0477ac */ /* 0x000ea60008000800 */
[----:B------:R-:W-:-:S02]  /*38b0*/  UIADD3 UR11, UPT, UPT, UR6, 0x4600, URZ ;  /* 0x00004600060b7890 */ /* 0x000fc4000fffe0ff */
[----:B----4-:R-:W-:-:S03]  /*38c0*/  UIADD3 UR7, UPT, UPT, UR7, 0x1f, URZ ;  /* 0x0000001f07077890 */ /* 0x010fc6000fffe0ff */
[----:B-1----:R-:W1:Y:S01]  /*38d0*/  LDS R0, [UR6+0x220] ;  /* 0x00022006ff007984 */ /* 0x002e620008000800 */
[----:B------:R-:W-:Y:S02]  /*38e0*/  UIADD3 UR12, UPT, UPT, UR6, 0x2c600, URZ ;  /* 0x0002c600060c7890 */ /* 0x000fe4000fffe0ff */
[----:B------:R-:W-:Y:S02]  /*38f0*/  USHF.R.S32.HI UR5, URZ, 0x1f, UR7 ;  /* 0x0000001fff057899 */ /* 0x000fe40008011407 */
[----:B------:R-:W-:Y:S02]  /*3900*/  USHF.R.U32.HI UR11, URZ, 0x4, UR11 ;  /* 0x00000004ff0b7899 */ /* 0x000fe4000801160b */
[----:B------:R-:W-:Y:S02]  /*3910*/  ULEA.HI UR5, UR5, UR7, URZ, 0x5 ;  /* 0x0000000705057291 */ /* 0x000fe4000f8f28ff */
[----:B------:R-:W-:Y:S02]  /*3920*/  USHF.R.U32.HI UR12, URZ, 0x4, UR12 ;  /* 0x00000004ff0c7899 */ /* 0x000fe4000801160c */
[----:B------:R-:W-:-:S02]  /*3930*/  USHF.R.S32.HI UR5, URZ, 0x5, UR5 ;  /* 0x00000005ff057899 */ /* 0x000fc40008011405 */
[----:B------:R-:W-:Y:S02]  /*3940*/  ULOP3.LUT UR11, UR11, 0x3fff, URZ, 0xc0, !UPT ;  /* 0x00003fff0b0b7892 */ /* 0x000fe4000f8ec0ff */
[----:B------:R-:W-:Y:S02]  /*3950*/  UISETP.LT.AND UP0, UPT, UR5, 0x1, UPT ;  /* 0x000000010500788c */ /* 0x000fe4000bf01270 */
[----:B------:R-:W-:Y:S02]  /*3960*/  ULOP3.LUT UR12, UR12, 0x3fff, URZ, 0xc0, !UPT ;  /* 0x00003fff0c0c7892 */ /* 0x000fe4000f8ec0ff */
[----:B------:R-:W-:Y:S02]  /*3970*/  USEL UR10, UR5, 0x1, !UP0 ;  /* 0x00000001050a7887 */ /* 0x000fe4000c000000 */
[----:B------:R-:W-:Y:S02]  /*3980*/  ULOP3.LUT UR11, UR11, 0x10000, URZ, 0xfc, !UPT ;  /* 0x000100000b0b7892 */ /* 0x000fe4000f8efcff */
[----:B------:R-:W-:-:S02]  /*3990*/  ULOP3.LUT UR12, UR12, 0x10000, URZ, 0xfc, !UPT ;  /* 0x000100000c0c7892 */ /* 0x000fc4000f8efcff */
[----:B------:R-:W-:Y:S02]  /*39a0*/  UIADD3 UR10, UPT, UPT, -UR10, URZ, URZ ;  /* 0x000000ff0a0a7290 */ /* 0x000fe4000fffe1ff */
[----:B--2---:R-:W-:Y:S01]  /*39b0*/  UISETP.GE.AND UP3, UPT, UR4, 0x1, UPT ;  /* 0x000000010400788c */ /* 0x004fe2000bf66270 */
[----:B-1----:R-:W-:-:S15]  /*39c0*/  R2UR UR19, R0 ;  /* 0x00000000001372ca */ /* 0x002fde00000e0000 */
.L_x_76:
[----:B------:R-:W-:Y:S02]  /*39d0*/  LEA R0, R10, UR6, 0x3 ;  /* 0x000000060a007c11 */ /* 0x000fe4000f8e18ff */
[----:B------:R-:W-:Y:S02]  /*39e0*/  SHF.L.U32 R2, R9, 0x1f, RZ ;  /* 0x0000001f09027819 */ /* 0x000fe400000006ff */
[----:B------:R-:W-:Y:S01]  /*39f0*/  PLOP3.LUT P0, PT, PT, PT, UP3, 0x80, 0x8 ;  /* 0x000000000008781c */ /* 0x000fe20003f0f038 */
[----:B------:R-:W-:Y:S01]  /*3a00*/  VIADD R3, R0, 0x180 ;  /* 0x0000018000037836 */ /* 0x000fe20000000000 */
[----:B-1----:R-:W1:Y:S02]  /*3a10*/  SYNCS.PHASECHK.TRANS64.TRYWAIT P1, [R0+URZ+0x170], R2 ;  /* 0x00017002000075a7 */ /* 0x002e6400080211ff */
[----:B-1--4-:R-:W-:Y:S09]  /*3a20*/  @!P1 BRA `(.L_x_70) ;  /* 0x0000003c00689947 */ /* 0x012ff20003800000 */
.L_x_166:
[----:B------:R-:W-:Y:S01]  /*3a30*/  LEA R4, R10, UR6, 0x4 ;  /* 0x000000060a047c11 */ /* 0x000fe2000f8e20ff */
[----:B------:R-:W-:Y:S01]  /*3a40*/  @UP3 ULEA UR4, UR17, UR6, 0x3 ;  /* 0x0000000611043291 */ /* 0x000fe2000f8e18ff */
[----:B------:R-:W-:Y:S01]  /*3a50*/  PLOP3.LUT P2, PT, PT, PT, PT, 0x80, 0x8 ;  /* 0x000000000008781c */ /* 0x000fe20003f4f070 */
[----:B------:R-:W-:Y:S01]  /*3a60*/  ULEA UR8, UR18, UR6, 0x3 ;  /* 0x0000000612087291 */ /* 0x000fe2000f8e18ff */
[----:B------:R-:W-:Y:S01]  /*3a70*/  PRMT R3, RZ, 0x654, R3 ;  /* 0x00000654ff037816 */ /* 0x000fe20000000003 */
[----:B------:R-:W-:Y:S01]  /*3a80*/  ULEA UR9, UR18, UR19, 0x5 ;  /* 0x0000001312097291 */ /* 0x000fe2000f8e28ff */
[----:B------:R-:W2:Y:S01]  /*3a90*/  LDS.128 R4, [R4+0x200] ;  /* 0x0002000004047984 */ /* 0x000ea20000000c00 */
[----:B-1----:R-:W-:Y:S02]  /*3aa0*/  @P0 SHF.L.U32 R2, R8, 0x1f, RZ ;  /* 0x0000001f08020819 */ /* 0x002fe400000006ff */
[----:B------:R-:W-:Y:S01]  /*3ab0*/  SHF.L.U32 R0, R11, 0x1f, RZ ;  /* 0x0000001f0b007819 */ /* 0x000fe200000006ff */
[----:B------:R-:W-:Y:S01]  /*3ac0*/  @!PT LDS RZ, [RZ] ;  /* 0x00000000fffff984 */ /* 0x000fe20000000800 */
[----:B------:R-:W-:Y:S01]  /*3ad0*/  @!PT LDS RZ, [RZ] ;  /* 0x00000000fffff984 */ /* 0x000fe20000000800 */
[----:B------:R-:W-:Y:S01]  /*3ae0*/  @!PT LDS RZ, [RZ] ;  /* 0x00000000fffff984 */ /* 0x000fe20000000800 */
[----:B------:R-:W-:Y:S01]  /*3af0*/  @!PT LDS RZ, [RZ] ;  /* 0x00000000fffff984 */ /* 0x000fe20000000800 */
[----:B------:R1:W-:Y:S06]  /*3b00*/  MEMBAR.ALL.CTA ;  /* 0x0000000000007992 */ /* 0x0003ec0000008000 */
[----:B-1----:R-:W1:Y:S02]  /*3b10*/  FENCE.VIEW.ASYNC.S ;  /* 0x00000000000073c6 */ /* 0x002e640000000000 */
[----:B-1----:R1:W-:Y:S01]  /*3b20*/  SYNCS.ARRIVE.TRANS64.RED.A1T0 RZ, [R3+URZ], RZ ;  /* 0x000000ff03ff79a7 */ /* 0x0023e200081004ff */
[----:B------:R1:W4:Y:S01]  /*3b30*/  @P0 SYNCS.PHASECHK.TRANS64.TRYWAIT P2, [UR4], R2 ;  /* 0x00000002ff0005a7 */ /* 0x0003220008041104 */
[----:B--2---:R-:W-:Y:S01]  /*3b40*/  LOP3.LUT P1, RZ, R6, 0x1, RZ, 0xc0, !PT ;  /* 0x0000000106ff7812 */ /* 0x004fe2000782c0ff */
[----:B------:R-:W2:Y:S02]  /*3b50*/  SYNCS.PHASECHK.TRANS64.TRYWAIT P0, [UR8+0x1b0], R0 ;  /* 0x0001b000ff0075a7 */ /* 0x000ea40008001108 */
[----:B-12-4-:R-:W-:Y:S10]  /*3b60*/  @!P0 BRA `(.L_x_71) ;  /* 0x0000003c002c8947 */ /* 0x016ff40003800000 */
.L_x_168:
[----:B------:R-:W-:Y:S01]  /*3b70*/  IADD3 R10, PT, PT, R10, 0x1, RZ ;  /* 0x000000010a0a7810 */ /* 0x000fe20007ffe0ff */
[----:B------:R-:W-:Y:S06]  /*3b80*/  BRA.U !UP3, `(.L_x_72) ;  /* 0x000000010b987547 */ /* 0x000fec000b800000 */
[----:B------:R-:W-:Y:S01]  /*3b90*/  UPLOP3.LUT UP4, UPT, UPT, UPT, UPT, 0x40, 0x4 ;  /* 0x000000000004789c */ /* 0x000fe20003f8e870 */
[----:B------:R-:W-:Y:S01]  /*3ba0*/  UMOV UR16, UR10 ;  /* 0x0000000a00107c82 */ /* 0x000fe20008000000 */
[----:B------:R-:W-:Y:S01]  /*3bb0*/  UMOV UR15, UR5 ;  /* 0x00000005000f7c82 */ /* 0x000fe20008000000 */
[----:B------:R-:W-:-:S08]  /*3bc0*/  UMOV UR14, UR17 ;  /* 0x00000011000e7c82 */ /* 0x000fd00008000000 */
.L_x_75:
[----:B------:R-:W-:Y:S02]  /*3bd0*/  UIADD3 UR16, UPT, UPT, UR16, 0x1, URZ ;  /* 0x0000000110107890 */ /* 0x000fe4000fffe0ff */
[----:B--2---:R-:W-:Y:S02]  /*3be0*/  ULEA UR7, UR14, UR6, 0x3 ;  /* 0x000000060e077291 */ /* 0x004fe4000f8e18ff */
[----:B------:R-:W-:Y:S01]  /*3bf0*/  UISETP.NE.AND UP0, UPT, UR16, URZ, UPT ;  /* 0x000000ff1000728c */ /* 0x000fe2000bf05270 */
[----:B----4-:R-:W-:Y:S10]  /*3c00*/  @P2 BRA `(.L_x_73) ;  /* 0x00000000000c2947 */ /* 0x010ff40003800000 */
[----:B-1----:R-:W-:Y:S04]  /*3c10*/  SHF.L.U32 R2, R8, 0x1f, RZ ;  /* 0x0000001f08027819 */ /* 0x002fe800000006ff */
[----:B------:R-:W1:Y:S02]  /*3c20*/  SYNCS.PHASECHK.TRANS64.TRYWAIT P0, [UR7], R2 ;  /* 0x00000002ff0075a7 */ /* 0x000e640008001107 */
[----:B-1----:R-:W-:Y:S05]  /*3c30*/  @!P0 BRA `(.L_x_74) ;  /* 0x0000003c00108947 */ /* 0x002fea0003800000 */
.L_x_73:
[----:B------:R-:W-:Y:S01]  /*3c40*/  UISETP.NE.AND UP1, UPT, UR15, 0x1, UPT ;  /* 0x000000010f00788c */ /* 0x000fe2000bf25270 */
[----:B------:R-:W-:Y:S01]  /*3c50*/  PLOP3.LUT P2, PT, PT, PT, PT, 0x80, 0x8 ;  /* 0x000000000008781c */ /* 0x000fe20003f4f070 */
[----:B------:R-:W-:Y:S02]  /*3c60*/  UIADD3 UR17, UPT, UPT, UR14, 0x1, URZ ;  /* 0x000000010e117890 */ /* 0x000fe4000fffe0ff */
[----:B------:R-:W-:Y:S02]  /*3c70*/  ULEA UR24, UR14, UR12, 0x7 ;  /* 0x0000000c0e187291 */ /* 0x000fe4000f8e38ff */
[----:B------:R-:W-:Y:S01]  /*3c80*/  UISETP.NE.AND UP2, UPT, UR17, 0x14, UPT ;  /* 0x000000141100788c */ /* 0x000fe2000bf45270 */
[----:B------:R-:W-:Y:S01]  /*3c90*/  PLOP3.LUT P0, PT, PT, PT, UP1, 0x80, 0x8 ;  /* 0x000000000008781c */ /* 0x000fe20003f0f018 */
[----:B------:R-:W-:Y:S02]  /*3ca0*/  ULEA UR26, UR14, UR11, 0x9 ;  /* 0x0000000b0e1a7291 */ /* 0x000fe4000f8e48ff */
[----:B------:R-:W-:Y:S02]  /*3cb0*/  USEL UR13, URZ, 0x1, UP2 ;  /* 0x00000001ff0d7887 */ /* 0x000fe40009000000 */
[----:B------:R-:W-:Y:S02]  /*3cc0*/  USEL UR17, UR17, URZ, UP2 ;  /* 0x000000ff11117287 */ /* 0x000fe40009000000 */
[----:B------:R-:W-:Y:S02]  /*3cd0*/  UIADD3 UR30, UPT, UPT, UR24, 0x2, URZ ;  /* 0x00000002181e7890 */ /* 0x000fe4000fffe0ff */
[----:B------:R-:W-:Y:S01]  /*3ce0*/  @UP1 ULEA UR4, UR17, UR6, 0x3 ;  /* 0x0000000611041291 */ /* 0x000fe2000f8e18ff */
[----:B------:R-:W-:Y:S01]  /*3cf0*/  LOP3.LUT R8, R8, UR13, RZ, 0x3c, !PT ;  /* 0x0000000d08087c12 */ /* 0x000fe2000f8e3cff */
[----:B------:R-:W-:Y:S02]  /*3d00*/  UIADD3 UR28, UPT, UPT, UR26, 0x2, URZ ;  /* 0x000000021a1c7890 */ /* 0x000fe4000fffe0ff */
[----:B------:R-:W-:Y:S01]  /*3d10*/  UIADD3 UR7, UPT, UPT, UR7, 0xa0, URZ ;  /* 0x000000a007077890 */ /* 0x000fe2000fffe0ff */
[----:B-1----:R-:W-:Y:S01]  /*3d20*/  @P0 SHF.L.U32 R0, R8, 0x1f, RZ ;  /* 0x0000001f08000819 */ /* 0x002fe200000006ff */
[----:B------:R-:W-:Y:S01]  /*3d30*/  UMOV UR25, 0x80004020 ;  /* 0x8000402000197882 */ /* 0x000fe20000000000 */
[----:B------:R-:W-:Y:S01]  /*3d40*/  UMOV UR27, 0x80004020 ;  /* 0x80004020001b7882 */ /* 0x000fe20000000000 */
[----:B------:R-:W-:Y:S01]  /*3d50*/  UMOV UR31, 0x80004020 ;  /* 0x80004020001f7882 */ /* 0x000fe20000000000 */
[----:B------:R2:W4:Y:S01]  /*3d60*/  @P0 SYNCS.PHASECHK.TRANS64.TRYWAIT P2, [UR4], R0 ;  /* 0x00000000ff0005a7 */ /* 0x0005220008041104 */
[----:B------:R-:W-:Y:S01]  /*3d70*/  UIADD3 UR15, UPT, UPT, UR15, -0x1, URZ ;  /* 0xffffffff0f0f7890 */ /* 0x000fe2000fffe0ff */
[----:B------:R2:W-:Y:S01]  /*3d80*/  UTCHMMA gdesc[UR26], gdesc[UR24], tmem[UR9], tmem[UR22], idesc[UR23], UP4 ;  /* 0x00ff16181a0075ea */ /* 0x0005e2000a000009 */
[----:B------:R-:W-:Y:S01]  /*3d90*/  UPLOP3.LUT UP4, UPT, UPT, UPT, UPT, 0x80, 0x8 ;  /* 0x000000000008789c */ /* 0x000fe20003f8f070 */
[----:B------:R-:W-:Y:S01]  /*3da0*/  UMOV UR29, 0x80004020 ;  /* 0x80004020001d7882 */ /* 0x000fe20000000000 */
[----:B------:R-:W-:Y:S01]  /*3db0*/  UMOV UR14, UR17 ;  /* 0x00000011000e7c82 */ /* 0x000fe20008000000 */
[----:B------:R2:W-:Y:S01]  /*3dc0*/  UTCHMMA gdesc[UR28], gdesc[UR30], tmem[UR9], tmem[UR20], idesc[UR21], UPT ;  /* 0x00ff141e1c0075ea */ /* 0x0005e2000b800009 */
[----:B------:R2:W-:Y:S01]  /*3dd0*/  UTCBAR [UR7], URZ ;  /* 0x000000ff070073e9 */ /* 0x0005e200080000ff */
[----:B------:R-:W-:Y:S06]  /*3de0*/  BRA.U UP0, `(.L_x_75) ;  /* 0xfffffffd00787547 */ /* 0x000fec000b83ffff */
.L_x_72:
[----:B------:R-:W-:Y:S01]  /*3df0*/  UIADD3 UR18, UPT, UPT, UR18, 0x1, URZ ;  /* 0x0000000112127890 */ /* 0x000fe2000fffe0ff */
[C---:B------:R-:W-:Y:S01]  /*3e00*/  ISETP.NE.AND P0, PT, R10.reuse, 0x2, PT ;  /* 0x000000020a00780c */ /* 0x040fe20003f05270 */
[----:B------:R-:W-:Y:S02]  /*3e10*/  UIADD3 UR8, UPT, UPT, UR8, 0x190, URZ ;  /* 0x0000019008087890 */ /* 0x000fe4000fffe0ff */
[----:B------:R-:W-:Y:S01]  /*3e20*/  UISETP.NE.AND UP0, UPT, UR18, 0x4, UPT ;  /* 0x000000041200788c */ /* 0x000fe2000bf05270 */
[----:B-12---:R-:W-:Y:S02]  /*3e30*/  SEL R0, RZ, 0x1, P0 ;  /* 0x00000001ff007807 */ /* 0x006fe40000000000 */
[----:B------:R-:W-:Y:S01]  /*3e40*/  SEL R10, R10, RZ, P0 ;  /* 0x000000ff0a0a7207 */ /* 0x000fe20000000000 */
[----:B------:R-:W-:Y:S01]  /*3e50*/  USEL UR4, URZ, 0x1, UP0 ;  /* 0x00000001ff047887 */ /* 0x000fe20008000000 */
[----:B------:R-:W-:Y:S01]  /*3e60*/  LOP3.LUT R9, R9, R0, RZ, 0x3c, !PT ;  /* 0x0000000009097212 */ /* 0x000fe200078e3cff */
[----:B------:R-:W-:Y:S01]  /*3e70*/  USEL UR18, UR18, URZ, UP0 ;  /* 0x000000ff12127287 */ /* 0x000fe20008000000 */
[----:B------:R1:W-:Y:S03]  /*3e80*/  UTCBAR [UR8], URZ ;  /* 0x000000ff080073e9 */ /* 0x0003e600080000ff */
[----:B------:R-:W-:Y:S01]  /*3e90*/  LOP3.LUT R11, R11, UR4, RZ, 0x3c, !PT ;  /* 0x000000040b0b7c12 */ /* 0x000fe2000f8e3cff */
[----:B------:R-:W-:Y:S07]  /*3ea0*/  @P1 BRA `(.L_x_76) ;  /* 0xfffffff800c81947 */ /* 0x000fee000383ffff */
[----:B------:R-:W2:Y:S01]  /*3eb0*/  S2UR UR4, SR_CgaCtaId ;  /* 0x00000000000479c3 */ /* 0x000ea20000008800 */
[----:B------:R-:W-:Y:S01]  /*3ec0*/  ELECT P0, URZ, PT ;  /* 0x0000000000ff782f */ /* 0x000fe20003800000 */
[----:B------:R-:W-:Y:S01]  /*3ed0*/  IMAD.MOV.U32 R0, RZ, RZ, 0x1 ;  /* 0x00000001ff007424 */ /* 0x000fe200078e00ff */
[----:B------:R-:W-:Y:S01]  /*3ee0*/  UIADD3 UR6, UPT, UPT, UR6, 0x1b0, URZ ;  /* 0x000001b006067890 */ /* 0x000fe2000fffe0ff */
[----:B------:R-:W-:Y:S01]  /*3ef0*/  SHF.L.U32 R2, R11, 0x1f, RZ ;  /* 0x0000001f0b027819 */ /* 0x000fe200000006ff */
[----:B------:R-:W-:-:S03]  /*3f00*/  UMOV UR5, 0x40 ;  /* 0x0000004000057882 */ /* 0x000fc60000000000 */
[----:B------:R-:W-:Y:S01]  /*3f10*/  UVIRTCOUNT.DEALLOC.SMPOOL 0x80 ;  /* 0x000000800000784c */ /* 0x000fe20000000000 */
[----:B--2---:R-:W-:Y:S02]  /*3f20*/  ULEA UR4, UR4, UR5, 0x18 ;  /* 0x0000000504047291 */ /* 0x004fe4000f8ec0ff */
[----:B------:R-:W-:-:S07]  /*3f30*/  ULEA UR5, UR18, UR6, 0x3 ;  /* 0x0000000612057291 */ /* 0x000fce000f8e18ff */
[----:B------:R2:W-:Y:S02]  /*3f40*/  @P0 STS.U8 [UR4+0x1c], R0 ;  /* 0x00001c00ff000988 */ /* 0x0005e40008000004 */
[----:B------:R-:W3:Y:S02]  /*3f50*/  SYNCS.PHASECHK.TRANS64.TRYWAIT P0, [UR5], R2 ;  /* 0x00000002ff0075a7 */ /* 0x000ee40008001105 */
[----:B--23--:R-:W-:Y:S05]  /*3f60*/  @!P0 BRA `(.L_x_77) ;  /* 0x00000038005c8947 */ /* 0x00cfea0003800000 */
.L_x_171:
[----:B------:R-:W-:-:S04]  /*3f70*/  UIADD3 UR7, UPT, UPT, UR18, 0x1, URZ ;  /* 0x0000000112077890 */ /* 0x000fc8000fffe0ff */
[----:B------:R-:W-:-:S04]  /*3f80*/  UISETP.NE.AND UP0, UPT, UR7, 0x4, UPT ;  /* 0x000000040700788c */ /* 0x000fc8000bf05270 */
[----:B-1----:R-:W-:Y:S02]  /*3f90*/  USEL UR8, URZ, 0x1, UP0 ;  /* 0x00000001ff087887 */ /* 0x002fe40008000000 */
[----:B------:R-:W-:-:S04]  /*3fa0*/  USEL UR7, UR7, URZ, UP0 ;  /* 0x000000ff07077287 */ /* 0x000fc80008000000 */
[----:B------:R-:W-:Y:S01]  /*3fb0*/  ULEA UR5, UR7, UR6, 0x3 ;  /* 0x0000000607057291 */ /* 0x000fe2000f8e18ff */
[----:B--2---:R-:W-:-:S04]  /*3fc0*/  LOP3.LUT R2, R11, UR8, RZ, 0x3c, !PT ;  /* 0x000000080b027c12 */ /* 0x004fc8000f8e3cff */
[----:B------:R-:W-:-:S04]  /*3fd0*/  SHF.L.U32 R3, R2, 0x1f, RZ ;  /* 0x0000001f02037819 */ /* 0x000fc800000006ff */
[----:B------:R-:W1:Y:S02]  /*3fe0*/  SYNCS.PHASECHK.TRANS64.TRYWAIT P0, [UR5], R3 ;  /* 0x00000003ff0075a7 */ /* 0x000e640008001105 */
[----:B-1----:R-:W-:Y:S05]  /*3ff0*/  @!P0 BRA `(.L_x_78) ;  /* 0x0000003800508947 */ /* 0x002fea0003800000 */
.L_x_173:
        /* <DEDUP_REMOVED lines=9> */
.L_x_175:
[----:B------:R-:W-:-:S04]  /*4090*/  UIADD3 UR7, UPT, UPT, UR7, 0x1, URZ ;  /* 0x0000000107077890 */ /* 0x000fc8000fffe0ff */
[----:B------:R-:W-:-:S04]  /*40a0*/  UISETP.NE.AND UP0, UPT, UR7, 0x4, UPT ;  /* 0x000000040700788c */ /* 0x000fc8000bf05270 */
[----:B------:R-:W-:Y:S02]  /*40b0*/  USEL UR5, URZ, 0x1, UP0 ;  /* 0x00000001ff057887 */ /* 0x000fe40008000000 */
[----:B------:R-:W-:-:S04]  /*40c0*/  USEL UR7, UR7, URZ, UP0 ;  /* 0x000000ff07077287 */ /* 0x000fc80008000000 */
[----:B------:R-:W-:Y:S01]  /*40d0*/  ULEA UR7, UR7, UR6, 0x3 ;  /* 0x0000000607077291 */ /* 0x000fe2000f8e18ff */
[----:B------:R-:W-:-:S04]  /*40e0*/  LOP3.LUT R2, R2, UR5, RZ, 0x3c, !PT ;  /* 0x0000000502027c12 */ /* 0x000fc8000f8e3cff */
[----:B------:R-:W-:-:S04]  /*40f0*/  SHF.L.U32 R2, R2, 0x1f, RZ ;  /* 0x0000001f02027819 */ /* 0x000fc800000006ff */
[----:B------:R-:W2:Y:S02]  /*4100*/  SYNCS.PHASECHK.TRANS64.TRYWAIT P0, [UR7], R2 ;  /* 0x00000002ff0075a7 */ /* 0x000ea40008001107 */
[----:B--2---:R-:W-:Y:S05]  /*4110*/  @!P0 BRA `(.L_x_80) ;  /* 0x0000003800388947 */ /* 0x004fea0003800000 */
.L_x_177:
[----:B------:R-:W-:Y:S01]  /*4120*/  NOP ;  /* 0x0000000000007918 */ /* 0x000fe20000000000 */
[----:B-1----:R-:W1:Y:S01]  /*4130*/  LDS R0, [UR4+0x14] ;  /* 0x00001404ff007984 */ /* 0x002e620008000800 */
[----:B------:R-:W-:Y:S01]  /*4140*/  ULOP3.LUT UR6, UR19, 0xffff, URZ, 0xc0, !UPT ;  /* 0x0000ffff13067892 */ /* 0x000fe2000f8ec0ff */
[----:B------:R-:W-:Y:S01]  /*4150*/  UMOV UR8, 0xffff ;  /* 0x0000ffff00087882 */ /* 0x000fe20000000000 */
[----:B------:R-:W-:Y:S02]  /*4160*/  UMOV UR5, 0x1 ;  /* 0x0000000100057882 */ /* 0x000fe40000000000 */
[----:B------:R-:W-:-:S04]  /*4170*/  USHF.R.U32.HI UR6, URZ, 0x5, UR6 ;  /* 0x00000005ff067899 */ /* 0x000fc80008011606 */
[----:B------:R-:W-:Y:S02]  /*4180*/  USHF.L.U32 UR8, UR8, UR6, URZ ;  /* 0x0000000608087299 */ /* 0x000fe400080006ff */
[----:B------:R-:W-:-:S04]  /*4190*/  USHF.L.U32 UR5, UR5, UR6, URZ ;  /* 0x0000000605057299 */ /* 0x000fc800080006ff */
[----:B-1----:R-:W-:-:S04]  /*41a0*/  LOP3.LUT R0, R0, UR8, RZ, 0xc0, !PT ;  /* 0x0000000800007c12 */ /* 0x002fc8000f8ec0ff */
[----:B------:R-:W-:-:S13]  /*41b0*/  ISETP.NE.AND P0, PT, R0, UR8, PT ;  /* 0x0000000800007c0c */ /* 0x000fda000bf05270 */
[----:B------:R-:W-:Y:S05]  /*41c0*/  @P0 BRA `(.L_x_81) ;  /* 0x0000000000580947 */ /* 0x000fea0003800000 */
[----:B------:R-:W1:Y:S02]  /*41d0*/  LDS R0, [UR4+0x18] ;  /* 0x00001804ff007984 */ /* 0x000e640008000800 */
[----:B-1----:R-:W-:-:S04]  /*41e0*/  LOP3.LUT R0, R0, UR5, RZ, 0xc0, !PT ;  /* 0x0000000500007c12 */ /* 0x002fc8000f8ec0ff */
[----:B------:R-:W-:-:S13]  /*41f0*/  ISETP.NE.AND P0, PT, R0, UR5, PT ;  /* 0x0000000500007c0c */ /* 0x000fda000bf05270 */
[----:B------:R-:W-:Y:S05]  /*4200*/  @P0 BRA `(.L_x_82) ;  /* 0x00000000003c0947 */ /* 0x000fea0003800000 */
[----:B------:R-:W1:Y:S01]  /*4210*/  S2R R2, SR_LANEID ;  /* 0x0000000000027919 */ /* 0x000e620000000000 */
[----:B------:R-:W-:Y:S01]  /*4220*/  ULOP3.LUT UR8, URZ, UR8, URZ, 0x33, !UPT ;  /* 0x00000008ff087292 */ /* 0x000fe2000f8e33ff */
[----:B------:R-:W-:Y:S02]  /*4230*/  VOTEU.ANY UR7, UPT, PT ;  /* 0x0000000000077886 */ /* 0x000fe400038e0100 */
[----:B------:R-:W-:-:S03]  /*4240*/  UFLO.U32 UR7, UR7 ;  /* 0x00000007000772bd */ /* 0x000fc600080e0000 */
[----:B------:R-:W-:-:S04]  /*4250*/  IMAD.U32 R0, RZ, RZ, UR8 ;  /* 0x00000008ff007e24 */ /* 0x000fc8000f8e00ff */
[----:B------:R2:W3:Y:S02]  /*4260*/  REDUX UR6, R0 ;  /* 0x00000000000673c4 */ /* 0x0004e40000000000 */
[----:B------:R1:W-:Y:S02]  /*4270*/  UTCATOMSWS.AND URZ, UR8 ;  /* 0x0000000800ff79e3 */ /* 0x0003e40008000000 */
[----:B-1----:R-:W-:Y:S02]  /*4280*/  ISETP.EQ.U32.AND P0, PT, R2, UR7, PT ;  /* 0x0000000702007c0c */ /* 0x002fe4000bf02070 */
[----:B--2---:R-:W-:Y:S02]  /*4290*/  LOP3.LUT R0, RZ, UR5, RZ, 0x33, !PT ;  /* 0x00000005ff007c12 */ /* 0x004fe4000f8e33ff */
[----:B---3--:R-:W-:Y:S02]  /*42a0*/  MOV R2, UR6 ;  /* 0x0000000600027c02 */ /* 0x008fe40008000f00 */
[----:B------:R-:W1:Y:S07]  /*42b0*/  REDUX UR5, R0 ;  /* 0x00000000000573c4 */ /* 0x000e6e0000000000 */
[----:B------:R2:W-:Y:S01]  /*42c0*/  @P0 ATOMS.AND RZ, [UR4+0x14], R2 ;  /* 0x00001402ffff098c */ /* 0x0005e2000a800004 */
[----:B-1----:R-:W-:-:S05]  /*42d0*/  IMAD.U32 R0, RZ, RZ, UR5 ;  /* 0x00000005ff007e24 */ /* 0x002fca000f8e00ff */
[----:B------:R2:W-:Y:S01]  /*42e0*/  @P0 ATOMS.AND RZ, [UR4+0x18], R0 ;  /* 0x00001800ffff098c */ /* 0x0005e2000a800004 */
[----:B------:R-:W-:Y:S05]  /*42f0*/  BRA `(.L_x_83) ;  /* 0x0000000000147947 */ /* 0x000fea0003800000 */
.L_x_82:
[----:B------:R-:W-:Y:S02]  /*4300*/  MOV R2, 0x4320 ;  /* 0x0000432000027802 */ /* 0x000fe40000000f00 */
[----:B----45:R-:W-:Y:S05]  /*4310*/  CALL.REL.NOINC `($__internal_0_$__cuda_sm10x_tcgen05_guardrail_trap_col_being_dealloced_not_returned_by_alloc) ;  /* 0x0000003800687944 */ /* 0x030fea0003c00000 */
[----:B------:R-:W-:Y:S05]  /*4320*/  BRA `(.L_x_83) ;  /* 0x0000000000087947 */ /* 0x000fea0003800000 */
.L_x_81:
[----:B------:R-:W-:Y:S02]  /*4330*/  MOV R2, 0x4350 ;  /* 0x0000435000027802 */ /* 0x000fe40000000f00 */
[----:B----45:R-:W-:Y:S05]  /*4340*/  CALL.REL.NOINC `($__internal_2_$__cuda_sm10x_tcgen05_guardrail_trap_unallocated_columns_being_dealloced) ;  /* 0x0000003800747944 */ /* 0x030fea0003c00000 */
.L_x_83:
[----:B------:R-:W-:Y:S01]  /*4350*/  NOP ;  /* 0x0000000000007918 */ /* 0x000fe20000000000 */
[----:B------:R-:W-:Y:S05]  /*4360*/  EXIT ;  /* 0x000000000000794d */ /* 0x000fea0003800000 */
.L_x_65:
[----:B------:R-:W-:-:S09]  /*4370*/  UISETP.NE.OR UP2, UPT, UR8, 0x3, !UP2 ;  /* 0x000000030800788c */ /* 0x000fd2000d745670 */
[----:B------:R-:W-:Y:S05]  /*4380*/  BRA.U UP2, `(.L_x_84) ;  /* 0x0000000d02107547 */ /* 0x000fea000b800000 */
[----:B------:R-:W1:Y:S01]  /*4390*/  LDC R0, c[0x0][0xb30] ;  /* 0x0002cc00ff007b82 */ /* 0x000e620000000800 */
[----:B------:R-:W2:Y:S01]  /*43a0*/  LDCU.64 UR8, c[0x0][0x888] ;  /* 0x00011100ff0877ac */ /* 0x000ea20008000a00 */
[----:B------:R-:W-:Y:S02]  /*43b0*/  HFMA2 R25, -RZ, RZ, 0, 0 ;  /* 0x00000000ff197431 */ /* 0x000fe400000001ff */
[----:B------:R-:W-:Y:S01]  /*43c0*/  IMAD.MOV.U32 R27, RZ, RZ, 0x1 ;  /* 0x00000001ff1b7424 */ /* 0x000fe200078e00ff */
[----:B------:R-:W-:Y:S01]  /*43d0*/  MOV R23, 0x2000 ;  /* 0x0000200000177802 */ /* 0x000fe20000000f00 */
[----:B------:R-:W4:Y:S01]  /*43e0*/  LDCU.64 UR4, c[0x0][0x890] ;  /* 0x00011200ff0477ac */ /* 0x000f220008000a00 */
[----:B------:R-:W-:Y:S01]  /*43f0*/  IMAD.MOV.U32 R26, RZ, RZ, RZ ;  /* 0x000000ffff1a7224 */ /* 0x000fe200078e00ff */
[----:B------:R-:W3:Y:S01]  /*4400*/  LDC R22, c[0x0][0x370] ;  /* 0x0000dc00ff167b82 */ /* 0x000ee20000000800 */
[----:B------:R-:W-:Y:S01]  /*4410*/  UMOV UR7, 0x400 ;  /* 0x0000040000077882 */ /* 0x000fe20000000000 */
[----:B------:R-:W-:-:S02]  /*4420*/  UPLOP3.LUT UP1, UPT, UPT, UPT, UPT, 0x40, 0x4 ;  /* 0x000000000004789c */ /* 0x000fc40003f2e870 */
[----:B------:R-:W-:Y:S01]  /*4430*/  ULEA UR7, UR37, UR7, 0x18 ;  /* 0x0000000725077291 */ /* 0x000fe2000f8ec0ff */
[----:B------:R-:W-:-:S03]  /*4440*/  UMOV UR15, URZ ;  /* 0x000000ff000f7c82 */ /* 0x000fc60008000000 */
[----:B------:R-:W3:Y:S01]  /*4450*/  LDC R3, c[0x0][0xb0c] ;  /* 0x0002c300ff037b82 */ /* 0x000ee20000000800 */
[----:B--2---:R-:W-:Y:S02]  /*4460*/  UISETP.NE.U32.AND UP2, UPT, UR8, URZ, UPT ;  /* 0x000000ff0800728c */ /* 0x004fe4000bf45070 */
[----:B----4-:R-:W-:-:S05]  /*4470*/  UISETP.NE.U32.AND UP3, UPT, UR4, URZ, UPT ;  /* 0x000000ff0400728c */ /* 0x010fca000bf65070 */
[----:B------:R-:W2:Y:S01]  /*4480*/  LDC R20, c[0x0][0xb20] ;  /* 0x0002c800ff147b82 */ /* 0x000ea20000000800 */
[----:B-1----:R-:W-:Y:S01]  /*4490*/  ISETP.NE.AND P1, PT, R0, 0x1, PT ;  /* 0x000000010000780c */ /* 0x002fe20003f25270 */
[----:B------:R-:W-:Y:S02]  /*44a0*/  UISETP.NE.AND.EX UP2, UPT, UR9, URZ, UPT, UP2 ;  /* 0x000000ff0900728c */ /* 0x000fe4000bf45320 */
[----:B------:R-:W-:-:S04]  /*44b0*/  UISETP.NE.AND.EX UP3, UPT, UR5, URZ, UPT, UP3 ;  /* 0x000000ff0500728c */ /* 0x000fc8000bf65330 */
[----:B------:R-:W1:Y:S08]  /*44c0*/  LDC.64 R28, c[0x0][0x348] ;  /* 0x0000d200ff1c7b82 */ /* 0x000e700000000a00 */
[----:B------:R-:W4:Y:S08]  /*44d0*/  LDC.64 R14, c[0x0][0xb10] ;  /* 0x0002c400ff0e7b82 */ /* 0x000f300000000a00 */
[----:B------:R-:W1:Y:S08]  /*44e0*/  LDC.64 R6, c[0x0][0xb18] ;  /* 0x0002c600ff067b82 */ /* 0x000e700000000a00 */
[----:B------:R-:W1:Y:S08]  /*44f0*/  LDC.64 R4, c[0x0][0xb28] ;  /* 0x0002ca00ff047b82 */ /* 0x000e700000000a00 */
[----:B--23--:R-:W1:Y:S02]  /*4500*/  LDC R21, c[0x0][0x374] ;  /* 0x0000dd00ff157b82 */ /* 0x00ce640000000800 */
.L_x_92:
[C---:B------:R-:W-:Y:S02]  /*4510*/  LEA R0, R26.reuse, UR7, 0x3 ;  /* 0x000000071a007c11 */ /* 0x040fe4000f8e18ff */
[----:B------:R-:W-:Y:S02]  /*4520*/  SHF.L.U32 R2, R25, 0x1f, RZ ;  /* 0x0000001f19027819 */ /* 0x000fe400000006ff */
[----:B------:R-:W-:Y:S02]  /*4530*/  LEA R16, R26, UR7, 0x4 ;  /* 0x000000071a107c11 */ /* 0x000fe4000f8e20ff */
[----:B--2---:R-:W2:Y:S02]  /*4540*/  SYNCS.PHASECHK.TRANS64.TRYWAIT P0, [R0+URZ+0x170], R2 ;  /* 0x00017002000075a7 */ /* 0x004ea400080011ff */
[----:B--2---:R-:W-:Y:S05]  /*4550*/  @!P0 BRA `(.L_x_85) ;  /* 0x0000003400408947 */ /* 0x004fea0003800000 */
.L_x_178:
[----:B------:R-:W-:Y:S01]  /*4560*/  ISETP.GE.AND P0, PT, R40, 0x1, PT ;  /* 0x000000012800780c */ /* 0x000fe20003f06270 */
[----:B------:R-:W3:Y:S01]  /*4570*/  LDS.128 R16, [R16+0x200] ;  /* 0x0002000010107984 */ /* 0x000ee20000000c00 */
[----:B------:R-:W-:Y:S01]  /*4580*/  ISETP.NE.U32.AND P4, PT, RZ, UR4, PT ;  /* 0x00000004ff007c0c */ /* 0x000fe2000bf85070 */
[----:B--2---:R-:W-:Y:S03]  /*4590*/  VIADD R0, R0, 0x180 ;  /* 0x0000018000007836 */ /* 0x004fe60000000000 */
[----:B------:R-:W-:Y:S01]  /*45a0*/  ISETP.NE.AND.EX P4, PT, RZ, UR5, PT, P4 ;  /* 0x00000005ff007c0c */ /* 0x000fe2000bf85340 */
[----:B------:R-:W-:Y:S01]  /*45b0*/  @!PT LDS RZ, [RZ] ;  /* 0x00000000fffff984 */ /* 0x000fe20000000800 */
[----:B------:R-:W-:Y:S01]  /*45c0*/  @!PT LDS RZ, [RZ] ;  /* 0x00000000fffff984 */ /* 0x000fe20000000800 */
[----:B------:R-:W-:Y:S01]  /*45d0*/  @!PT LDS RZ, [RZ] ;  /* 0x00000000fffff984 */ /* 0x000fe20000000800 */
[----:B------:R-:W-:Y:S01]  /*45e0*/  @!PT LDS RZ, [RZ] ;  /* 0x00000000fffff984 */ /* 0x000fe20000000800 */
[----:B------:R2:W-:Y:S06]  /*45f0*/  MEMBAR.ALL.CTA ;  /* 0x0000000000007992 */ /* 0x0005ec0000008000 */
[----:B--2---:R-:W2:Y:S01]  /*4600*/  FENCE.VIEW.ASYNC.S ;  /* 0x00000000000073c6 */ /* 0x004ea20000000000 */
[----:B------:R-:W-:Y:S04]  /*4610*/  PRMT R0, RZ, 0x654, R0 ;  /* 0x00000654ff007816 */ /* 0x000fe80000000000 */
[----:B--2---:R2:W-:Y:S01]  /*4620*/  SYNCS.ARRIVE.TRANS64.RED.A1T0 RZ, [R0+URZ], RZ ;  /* 0x000000ff00ff79a7 */ /* 0x0045e200081004ff */
[----:B---3--:R-:W-:Y:S11]  /*4630*/  LOP3.LUT P3, RZ, R18, 0x1, RZ, 0xc0, !PT ;  /* 0x0000000112ff7812 */ /* 0x008ff6000786c0ff */
[----:B------:R-:W-:Y:S02]  /*4640*/  @!UPT UIADD3 URZ, UPT, UPT, URZ, URZ, URZ ;  /* 0x000000fffffff290 */ /* 0x000fe4000fffe0ff */
[----:B------:R-:W-:Y:S02]  /*4650*/  @P3 MOV R11, R16 ;  /* 0x00000010000b3202 */ /* 0x000fe40000000f00 */
[----:B------:R-:W-:Y:S01]  /*4660*/  @P3 LOP3.LUT R10, R17, 0xffff, RZ, 0xc0, !PT ;  /* 0x0000ffff110a3812 */ /* 0x000fe200078ec0ff */
[----:B--2---:R-:W-:Y:S06]  /*4670*/  @!P0 BRA `(.L_x_86) ;  /* 0x0000000000a48947 */ /* 0x004fec0003800000 */
[-C--:B-1----:R-:W-:Y:S01]  /*4680*/  IMAD.HI.U32 R0, R21, R7.reuse, RZ ;  /* 0x0000000715007227 */ /* 0x082fe200078e00ff */
[----:B------:R-:W-:Y:S02]  /*4690*/  ISETP.NE.AND P0, PT, R6, 0x1, PT ;  /* 0x000000010600780c */ /* 0x000fe40003f05270 */
[----:B------:R-:W-:Y:S01]  /*46a0*/  ISETP.NE.AND P2, PT, R40, 0x1, PT ;  /* 0x000000012800780c */ /* 0x000fe20003f45270 */
[----:B----4-:R-:W-:Y:S01]  /*46b0*/  IMAD.HI.U32 R9, R22, R14, RZ ;  /* 0x0000000e16097227 */ /* 0x010fe200078e00ff */
[----:B------:R-:W-:Y:S02]  /*46c0*/  SHF.R.U32.HI R0, RZ, R20, R0 ;  /* 0x00000014ff007219 */ /* 0x000fe40000011600 */
[----:B------:R-:W-:Y:S01]  /*46d0*/  ISETP.NE.AND P5, PT, R3, 0x1, PT ;  /* 0x000000010300780c */ /* 0x000fe20003fa5270 */
[----:B------:R-:W-:Y:S01]  /*46e0*/  IMAD.HI.U32 R13, R10, R7, RZ ;  /* 0x000000070a0d7227 */ /* 0x000fe200078e00ff */
[----:B------:R-:W-:Y:S02]  /*46f0*/  SHF.R.U32.HI R9, RZ, R15, R9 ;  /* 0x0000000fff097219 */ /* 0x000fe40000011609 */
[----:B------:R-:W-:Y:S01]  /*4700*/  SEL R0, R21, R0, !P0 ;  /* 0x0000000015007207 */ /* 0x000fe20004000000 */
[----:B------:R-:W-:Y:S01]  /*4710*/  IMAD.HI.U32 R12, R11, R14, RZ ;  /* 0x0000000e0b0c7227 */ /* 0x000fe200078e00ff */
[----:B------:R-:W-:Y:S03]  /*4720*/  SEL R9, R22, R9, !P5 ;  /* 0x0000000916097207 */ /* 0x000fe60006800000 */
[-C--:B------:R-:W-:Y:S01]  /*4730*/  IMAD.HI.U32 R8, R0, R4.reuse, RZ ;  /* 0x0000000400087227 */ /* 0x080fe200078e00ff */
[----:B------:R-:W-:Y:S03]  /*4740*/  SHF.R.U32.HI R12, RZ, R15, R12 ;  /* 0x0000000fff0c7219 */ /* 0x000fe6000001160c */
[----:B------:R-:W-:Y:S01]  /*4750*/  IMAD.HI.U32 R2, R9, R4, RZ ;  /* 0x0000000409027227 */ /* 0x000fe200078e00ff */
[-C--:B------:R-:W-:Y:S02]  /*4760*/  @P2 SHF.R.U32.HI R0, RZ, R5.reuse, R8 ;  /* 0x00000005ff002219 */ /* 0x080fe40000011608 */
[----:B------:R-:W-:Y:S02]  /*4770*/  SHF.R.U32.HI R8, RZ, R20, R13 ;  /* 0x00000014ff087219 */ /* 0x000fe4000001160d */
[----:B------:R-:W-:Y:S01]  /*4780*/  @P2 SHF.R.U32.HI R9, RZ, R5, R2 ;  /* 0x00000005ff092219 */ /* 0x000fe20000011602 */
[----:B------:R-:W-:Y:S01]  /*4790*/  IMAD R0, R40, R0, RZ ;  /* 0x0000000028007224 */ /* 0x000fe200078e02ff */
[----:B------:R-:W-:Y:S02]  /*47a0*/  SEL R8, R10, R8, !P0 ;  /* 0x000000080a087207 */ /* 0x000fe40004000000 */
[----:B------:R-:W-:Y:S01]  /*47b0*/  SEL R2, R11, R12, !P5 ;  /* 0x0000000c0b027207 */ /* 0x000fe20006800000 */
[----:B------:R-:W-:Y:S01]  /*47c0*/  IMAD R12, R40, R9, RZ ;  /* 0x00000009280c7224 */ /* 0x000fe200078e02ff */
[C---:B------:R-:W-:Y:S01]  /*47d0*/  ISETP.GE.AND P0, PT, R8.reuse, R0, PT ;  /* 0x000000000800720c */ /* 0x040fe20003f06270 */
[----:B------:R-:W-:Y:S03]  /*47e0*/  IMAD.HI.U32 R0, R8, R4, RZ ;  /* 0x0000000408007227 */ /* 0x000fe600078e00ff */
[----:B------:R-:W-:Y:S02]  /*47f0*/  ISETP.GE.OR P0, PT, R2, R12, P0 ;  /* 0x0000000c0200720c */ /* 0x000fe40000706670 */
[-C--:B------:R-:W-:Y:S04]  /*4800*/  SHF.R.U32.HI R0, RZ, R5.reuse, R0 ;  /* 0x00000005ff007219 */ /* 0x080fe80000011600 */
[----:B------:R-:W-:Y:S05]  /*4810*/  SEL R13, R8, R0, !P2 ;  /* 0x00000000080d7207 */ /* 0x000fea0005000000 */
[----:B------:R-:W-:Y:S02]  /*4820*/  IMAD.MOV R12, RZ, RZ, -R13 ;  /* 0x000000ffff0c7224 */ /* 0x000fe400078e0a0d */
[----:B------:R-:W-:Y:S04]  /*4830*/  @!P0 IMAD.HI.U32 R0, R2, R4, RZ ;  /* 0x0000000402008227 */ /* 0x000fe800078e00ff */
[----:B------:R-:W-:Y:S01]  /*4840*/  IMAD R12, R40, R12, R8 ;  /* 0x0000000c280c7224 */ /* 0x000fe200078e0208 */
[----:B------:R-:W-:Y:S04]  /*4850*/  @!P0 SHF.R.U32.HI R0, RZ, R5, R0 ;  /* 0x00000005ff008219 */ /* 0x000fe80000011600 */
[----:B------:R-:W-:Y:S04]  /*4860*/  @!P0 SEL R0, R2, R0, !P2 ;  /* 0x0000000002008207 */ /* 0x000fe80005000000 */
[----:B------:R-:W-:Y:S01]  /*4870*/  @!P0 IADD3 R13, PT, PT, R13, -R0, RZ ;  /* 0x800000000d0d8210 */ /* 0x000fe20007ffe0ff */
[----:B------:R-:W-:Y:S01]  /*4880*/  @!P0 IMAD R0, R9, R12, R0 ;  /* 0x0000000c09008224 */ /* 0x000fe200078e0200 */
[----:B------:R-:W-:Y:S01]  /*4890*/  IADD3 R9, PT, PT, -R8, RZ, RZ ;  /* 0x000000ff08097210 */ /* 0x000fe20007ffe1ff */
[--C-:B------:R-:W-:Y:S02]  /*48a0*/  IMAD.MOV R12, RZ, RZ, -R2.reuse ;  /* 0x000000ffff0c7224 */ /* 0x100fe400078e0a02 */
[----:B------:R-:W-:Y:S02]  /*48b0*/  @!P0 IMAD R8, R13, R40, R2 ;  /* 0x000000280d088224 */ /* 0x000fe400078e0202 */
[----:B------:R-:W-:Y:S02]  /*48c0*/  @!P0 IMAD.MOV.U32 R2, RZ, RZ, R0 ;  /* 0x000000ffff028224 */ /* 0x000fe400078e0000 */
[----:B------:R-:W-:Y:S02]  /*48d0*/  IMAD R11, R3, R12, R11 ;  /* 0x0000000c030b7224 */ /* 0x000fe400078e020b */
[----:B------:R-:W-:Y:S02]  /*48e0*/  IMAD R10, R6, R9, R10 ;  /* 0x00000009060a7224 */ /* 0x000fe400078e020a */
[----:B------:R-:W-:Y:S02]  /*48f0*/  IMAD R11, R2, R3, R11 ;  /* 0x00000003020b7224 */ /* 0x000fe400078e020b */
[----:B------:R-:W-:Y:S02]  /*4900*/  IMAD R10, R8, R6, R10 ;  /* 0x00000006080a7224 */ /* 0x000fe400078e020a */
.L_x_86:
[----:B------:R-:W-:Y:S05]  /*4910*/  BRA.U UP1, `(.L_x_87) ;  /* 0x0000000101107547 */ /* 0x000fea000b800000 */
[----:B------:R-:W-:Y:S04]  /*4920*/  MOV R2, UR6 ;  /* 0x0000000600027c02 */ /* 0x000fe80008000f00 */
[----:B------:R-:W-:Y:S04]  /*4930*/  SHF.L.U32 R2, R2, 0x1f, RZ ;  /* 0x0000001f02027819 */ /* 0x000fe800000006ff */
[----:B------:R-:W2:Y:S02]  /*4940*/  SYNCS.PHASECHK.TRANS64.TRYWAIT P0, [UR7+0x168], R2 ;  /* 0x00016802ff0075a7 */ /* 0x000ea40008001107 */
[----:B--2---:R-:W-:Y:S05]  /*4950*/  @!P0 BRA `(.L_x_88) ;  /* 0x0000003000548947 */ /* 0x004fea0003800000 */
.L_x_87:
[----:B------:R-:W-:Y:S05]  /*4960*/  BRA.U !UP3, `(.L_x_89) ;  /* 0x000000010b347547 */ /* 0x000fea000b800000 */
[----:B------:R-:W-:Y:S01]  /*4970*/  UPLOP3.LUT UP0, UPT, UPT, UPT, UP2, 0x80, 0x8 ;  /* 0x000000000008789c */ /* 0x000fe20003f0f020 */
[----:B--2---:R-:W-:Y:S02]  /*4980*/  HFMA2 R0, -RZ, RZ, 0, 5.9604644775390625e-08 ;  /* 0x00000001ff007431 */ /* 0x004fe400000001ff */
[----:B------:R-:W-:Y:S03]  /*4990*/  IMAD.MOV.U32 R94, RZ, RZ, 0x1 ;  /* 0x00000001ff5e7424 */ /* 0x000fe600078e00ff */
[----:B------:R-:W-:Y:S05]  /*49a0*/  PLOP3.LUT P0, PT, PT, PT, UP0, 0x80, 0x8 ;  /* 0x000000000008781c */ /* 0x000fea0003f0f008 */
[----:B------:R-:W2:Y:S01]  /*49b0*/  @UP0 LDCU.64 UR10, c[0x0][0x888] ;  /* 0x00011100ff0a07ac */ /* 0x000ea20008000a00 */
[----:B------:R-:W-:Y:S07]  /*49c0*/  @UP0 UIMAD UR8, UR36, UR4, URZ ;  /* 0x00000004240802a4 */ /* 0x000fee000f8e02ff */
[----:B------:R-:W-:Y:S01]  /*49d0*/  @!P0 PRMT R94, R0, 0x7610, R94 ;  /* 0x00007610005e8816 */ /* 0x000fe2000000005e */
[----:B--2---:R-:W-:Y:S03]  /*49e0*/  @UP0 UIMAD.WIDE UR10, UR8, 0x4, UR10 ;  /* 0x00000004080a08a5 */ /* 0x004fe6000f8e020a */
[----:B------:R-:W2:Y:S03]  /*49f0*/  @!UP0 LDCU UR8, c[0x0][0x880] ;  /* 0x00011000ff0887ac */ /* 0x000ea60008000800 */
[----:B-----5:R-:W-:Y:S01]  /*4a00*/  IMAD.U32 R48, RZ, RZ, UR10 ;  /* 0x0000000aff307e24 */ /* 0x020fe2000f8e00ff */
[----:B------:R-:W-:Y:S05]  /*4a10*/  MOV R49, UR11 ;  /* 0x0000000b00317c02 */ /* 0x000fea0008000f00 */
[----:B------:R3:W5:Y:S02]  /*4a20*/  @P0 LDG.E R48, desc[UR40][R48.64] ;  /* 0x0000002830300981 */ /* 0x000764000c1e1900 */
[----:B--23--:R-:W-:Y:S07]  /*4a30*/  @!P0 IMAD.U32 R48, RZ, RZ, UR8 ;  /* 0x00000008ff308e24 */ /* 0x00cfee000f8e00ff */
.L_x_89:
[----:B-----5:R-:W-:Y:S01]  /*4a40*/  @!P4 FSETP.EQ.AND P5, PT, R48, RZ, PT ;  /* 0x000000ff3000c20b */ /* 0x020fe20003fa2000 */
[----:B------:R-:W-:Y:S01]  /*4a50*/  @!UPT UIADD3 URZ, UPT, UPT, URZ, URZ, URZ ;  /* 0x000000fffffff290 */ /* 0x000fe2000fffe0ff */
[----:B------:R-:W-:Y:S11]  /*4a60*/  @!P4 BRA `(.L_x_90) ;  /* 0x000000000014c947 */ /* 0x000ff60003800000 */
[----:B------:R-:W-:Y:S02]  /*4a70*/  LOP3.LUT P0, RZ, R94, 0xff, RZ, 0xc0, !PT ;  /* 0x000000ff5eff7812 */ /* 0x000fe4000780c0ff */
[----:B------:R-:W-:Y:S04]  /*4a80*/  PLOP3.LUT P5, PT, PT, PT, UP0, 0x80, 0x8 ;  /* 0x000000000008781c */ /* 0x000fe80003faf008 */
[----:B------:R-:W-:Y:S07]  /*4a90*/  PLOP3.LUT P5, PT, P5, PT, PT, 0x8, 0x80 ;  /* 0x000000000080781c */ /* 0x000fee0002fae170 */
[----:B------:R-:W-:Y:S11]  /*4aa0*/  @P0 FSETP.EQ.AND P5, PT, R48, RZ, PT ;  /* 0x000000ff3000020b */ /* 0x000ff60003fa2000 */
[----:B------:R-:W-:Y:S02]  /*4ab0*/  @!UPT UIADD3 URZ, UPT, UPT, URZ, URZ, URZ ;  /* 0x000000fffffff290 */ /* 0x000fe4000fffe0ff */
.L_x_90:
[----:B------:R-:W3:Y:S01]  /*4ac0*/  LDC.64 R8, c[0x0][0xb10] ;  /* 0x0002c400ff087b82 */ /* 0x000ee20000000a00 */
[----:B------:R-:W-:Y:S01]  /*4ad0*/  ULEA UR13, UR15, UR7, 0x3 ;  /* 0x000000070f0d7291 */ /* 0x000fe2000f8e18ff */
[----:B------:R-:W-:Y:S01]  /*4ae0*/  SHF.L.U32 R30, R27, 0x1f, RZ ;  /* 0x0000001f1b1e7819 */ /* 0x000fe200000006ff */
[----:B------:R-:W-:Y:S01]  /*4af0*/  VIADD R26, R26, 0x1 ;  /* 0x000000011a1a7836 */ /* 0x000fe20000000000 */
[----:B------:R-:W-:Y:S04]  /*4b00*/  @P3 SHF.R.U32.HI R24, RZ, 0x10, R17 ;  /* 0x00000010ff183819 */ /* 0x000fe80000011611 */
[----:B------:R-:W5:Y:S02]  /*4b10*/  LDC.64 R12, c[0x0][0xb18] ;  /* 0x0002c600ff0c7b82 */ /* 0x000f640000000a00 */
[----:B------:R-:W1:Y:S01]  /*4b20*/  SYNCS.PHASECHK.TRANS64.TRYWAIT P4, [UR13+0x150], R30 ;  /* 0x0001501eff0075a7 */ /* 0x000e62000808110d */
[C---:B---3--:R-:W-:Y:S05]  /*4b30*/  @!P1 IMAD.HI.U32 R8, R11.reuse, R8, RZ ;  /* 0x000000080b089227 */ /* 0x048fea00078e00ff */
[----:B--2---:R-:W2:Y:S01]  /*4b40*/  @!P1 LDC R0, c[0x0][0xb20] ;  /* 0x0002c800ff009b82 */ /* 0x004ea20000000800 */
[----:B------:R-:W-:Y:S01]  /*4b50*/  @!P1 SHF.R.U32.HI R8, RZ, R9, R8 ;  /* 0x00000009ff089219 */ /* 0x000fe20000011608 */
[----:B-----5:R-:W-:Y:S01]  /*4b60*/  @!P1 IMAD.HI.U32 R13, R10, R13, RZ ;  /* 0x0000000d0a0d9227 */ /* 0x020fe200078e00ff */
[----:B------:R-:W-:Y:S05]  /*4b70*/  @!P1 ISETP.NE.AND P0, PT, R12, 0x1, PT ;  /* 0x000000010c00980c */ /* 0x000fea0003f05270 */
[----:B------:R-:W3:Y:S01]  /*4b80*/  @!P1 LDC R2, c[0x0][0xb0c] ;  /* 0x0002c300ff029b82 */ /* 0x000ee20000000800 */
[----:B--2---:R-:W-:Y:S02]  /*4b90*/  @!P1 SHF.R.U32.HI R0, RZ, R0, R13 ;  /* 0x00000000ff009219 */ /* 0x004fe4000001160d */
[----:B---3--:R-:W-:Y:S02]  /*4ba0*/  @!P1 ISETP.NE.AND P2, PT, R2, 0x1, PT ;  /* 0x000000010200980c */ /* 0x008fe40003f45270 */
[----:B------:R-:W-:Y:S02]  /*4bb0*/  @!P1 SEL R9, R10, R0, !P0 ;  /* 0x000000000a099207 */ /* 0x000fe40004000000 */
[----:B------:R-:W-:Y:S02]  /*4bc0*/  ELECT P0, URZ, PT ;  /* 0x0000000000ff782f */ /* 0x000fe40003800000 */
[----:B------:R-:W-:Y:S05]  /*4bd0*/  @!P1 SEL R8, R11, R8, !P2 ;  /* 0x000000080b089207 */ /* 0x000fea0005000000 */
[----:B------:R-:W-:Y:S02]  /*4be0*/  @!P1 IMAD.IADD R0, R9, 0x1, -R8 ;  /* 0x0000000109009824 */ /* 0x000fe400078e0a08 */
[----:B------:R-:W-:Y:S02]  /*4bf0*/  @!P1 IMAD.IADD R8, R8, 0x1, -R9 ;  /* 0x0000000108089824 */ /* 0x000fe400078e0a09 */
[----:B------:R-:W-:Y:S02]  /*4c00*/  @!P1 IMAD R11, R0, R2, R11 ;  /* 0x00000002000b9224 */ /* 0x000fe400078e020b */
[----:B------:R-:W-:Y:S01]  /*4c10*/  @!P1 IMAD R10, R8, R12, R10 ;  /* 0x0000000c080a9224 */ /* 0x000fe200078e020a */
[----:B-1----:R-:W-:Y:S06]  /*4c20*/  @!P4 BRA `(.L_x_91) ;  /* 0x0000002c00b8c947 */ /* 0x002fec0003800000 */
.L_x_181:
[----:B------:R-:W-:Y:S01]  /*4c30*/  PLOP3.LUT P5, PT, P5, P0, PT, 0xf2, 0x2f ;  /* 0x00000000002f781c */ /* 0x000fe20002fa1e72 */
[----:B------:R-:W-:Y:S01]  /*4c40*/  UMOV UR16, 0x0 ;  /* 0x0000000000107882 */ /* 0x000fe20000000000 */
[----:B------:R-:W-:Y:S01]  /*4c50*/  UMOV UR17, 0x10000000 ;  /* 0x1000000000117882 */ /* 0x000fe20000000000 */
[----:B------:R-:W-:Y:S01]  /*4c60*/  UMOV UR12, UR36 ;  /* 0x00000024000c7c82 */ /* 0x000fe20008000000 */
[----:B------:R-:W-:Y:S09]  /*4c70*/  @P3 R2UR UR36, R24 ;  /* 0x00000000182432ca */ /* 0x000ff200000e0000 */
[----:B------:R-:W-:Y:S01]  /*4c80*/  @!P5 IADD3 R2, P0, PT, R28, 0x580, RZ ;  /* 0x000005801c02d810 */ /* 0x000fe20007f1e0ff */
[----:B------:R-:W-:Y:S01]  /*4c90*/  @!P5 IMAD.SHL.U32 R92, R92, 0x20, RZ ;  /* 0x000000205c5cd824 */ /* 0x000fe200078e00ff */
[----:B------:R-:W-:Y:S01]  /*4ca0*/  VOTEU.ALL UP1, P5 ;  /* 0x0000000000ff7886 */ /* 0x000fe20002820000 */
[----:B------:R-:W-:Y:S01]  /*4cb0*/  @!P5 IMAD.SHL.U32 R93, R93, 0x80, RZ ;  /* 0x000000805d5dd824 */ /* 0x000fe200078e00ff */
[----:B------:R-:W-:Y:S01]  /*4cc0*/  @!P5 R2UR UR9, R2 ;  /* 0x000000000209d2ca */ /* 0x000fe200000e0000 */
[----:B-1----:R-:W-:Y:S01]  /*4cd0*/  @!P5 IMAD.X R0, RZ, RZ, R29, P0 ;  /* 0x000000ffff00d224 */ /* 0x002fe200000e061d */
[----:B------:R-:W-:Y:S01]  /*4ce0*/  @!P5 R2UR UR10, R92 ;  /* 0x000000005c0ad2ca */ /* 0x000fe200000e0000 */
[----:B------:R-:W-:Y:S01]  /*4cf0*/  @!UP1 ULEA UR14, UR15, UR7, 0xd ;  /* 0x000000070f0e9291 */ /* 0x000fe2000f8e68ff */
[----:B------:R-:W-:Y:S01]  /*4d00*/  @!P5 R2UR UR11, R93 ;  /* 0x000000005d0bd2ca */ /* 0x000fe200000e0000 */
[----:B------:R-:W-:Y:S01]  /*4d10*/  UIADD3 UR15, UPT, UPT, UR15, 0x1, URZ ;  /* 0x000000010f0f7890 */ /* 0x000fe2000fffe0ff */
[----:B------:R-:W-:Y:S01]  /*4d20*/  @!P5 R2UR UR8, R0 ;  /* 0x000000000008d2ca */ /* 0x000fe200000e0000 */
[----:B------:R-:W-:Y:S01]  /*4d30*/  IMAD.IADD R92, R10, 0x1, R90 ;  /* 0x000000010a5c7824 */ /* 0x000fe200078e025a */
[C---:B------:R-:W-:Y:S01]  /*4d40*/  ISETP.NE.AND P0, PT, R26.reuse, 0x2, PT ;  /* 0x000000021a00780c */ /* 0x040fe20003f05270 */
[----:B------:R-:W-:Y:S03]  /*4d50*/  IMAD.IADD R93, R11, 0x1, R91 ;  /* 0x000000010b5d7824 */ /* 0x000fe600078e025b */
[----:B------:R-:W-:Y:S01]  /*4d60*/  SEL R0, RZ, 0x1, P0 ;  /* 0x00000001ff007807 */ /* 0x000fe20000000000 */
[----:B------:R-:W-:Y:S01]  /*4d70*/  IMAD.U32 R8, RZ, RZ, UR9 ;  /* 0x00000009ff087e24 */ /* 0x000fe2000f8e00ff */
[----:B------:R-:W-:Y:S01]  /*4d80*/  UIADD3 UR9, UPT, UPT, UR13, 0x140, URZ ;  /* 0x000001400d097890 */ /* 0x000fe2000fffe0ff */
[----:B------:R-:W-:Y:S02]  /*4d90*/  SEL R26, R26, RZ, P0 ;  /* 0x000000ff1a1a7207 */ /* 0x000fe40000000000 */
[----:B------:R-:W-:Y:S02]  /*4da0*/  LOP3.LUT R25, R25, R0, RZ, 0x3c, !PT ;  /* 0x0000000019197212 */ /* 0x000fe400078e3cff */
[----:B------:R-:W-:Y:S01]  /*4db0*/  IMAD.U32 R9, RZ, RZ, UR8 ;  /* 0x00000008ff097e24 */ /* 0x000fe2000f8e00ff */
[----:B------:R-:W-:Y:S01]  /*4dc0*/  @!P5 R2UR UR18, R8 ;  /* 0x000000000812d2ca */ /* 0x000fe200000e0000 */
[----:B------:R-:W-:Y:S01]  /*4dd0*/  @!UP1 UIADD3 UR8, UPT, UPT, UR14, 0x400, URZ ;  /* 0x000004000e089890 */ /* 0x000fe2000fffe0ff */
[----:B------:R-:W-:Y:S02]  /*4de0*/  VOTEU.ALL UP1, P5 ;  /* 0x0000000000ff7886 */ /* 0x000fe40002820000 */
[----:B------:R-:W-:Y:S01]  /*4df0*/  @!P5 R2UR UR19, R9 ;  /* 0x000000000913d2ca */ /* 0x000fe200000e0000 */
[----:B------:R-:W-:Y:S11]  /*4e00*/  UPRMT UR14, UR37, 0x654, UR9 ;  /* 0x00000654250e7896 */ /* 0x000ff60008000009 */
[----:B------:R-:W-:Y:S01]  /*4e10*/  @!UPT UIADD3 URZ, UPT, UPT, URZ, URZ, URZ ;  /* 0x000000fffffff290 */ /* 0x000fe2000fffe0ff */
[----:B------:R2:W-:Y:S01]  /*4e20*/  @!UP1 UTMALDG.3D [UR8], [UR18], desc[UR16] ;  /* 0x00001008120095b4 */ /* 0x0005e20008011000 */
[----:B------:R2:W-:Y:S01]  /*4e30*/  @!P5 SYNCS.ARRIVE.TRANS64.RED.A0TR RZ, [UR13+0x140], R23 ;  /* 0x00014017ffffd9a7 */ /* 0x0005e2000830040d */
[----:B------:R-:W-:Y:S04]  /*4e40*/  UISETP.NE.AND UP1, UPT, UR15, 0x2, UPT ;  /* 0x000000020f00788c */ /* 0x000fe8000bf25270 */
[----:B------:R-:W-:Y:S02]  /*4e50*/  USEL UR13, URZ, 0x1, UP1 ;  /* 0x00000001ff0d7887 */ /* 0x000fe40008800000 */
[----:B------:R-:W-:Y:S02]  /*4e60*/  USEL UR15, UR15, URZ, UP1 ;  /* 0x000000ff0f0f7287 */ /* 0x000fe40008800000 */
[----:B------:R-:W-:Y:S02]  /*4e70*/  UPLOP3.LUT UP1, UPT, UPT, UPT, UPT, 0x80, 0x8 ;  /* 0x000000000008789c */ /* 0x000fe40003f2f070 */
[----:B------:R-:W-:Y:S01]  /*4e80*/  LOP3.LUT R27, R27, UR13, RZ, 0x3c, !PT ;  /* 0x0000000d1b1b7c12 */ /* 0x000fe2000f8e3cff */
[----:B------:R-:W-:Y:S01]  /*4e90*/  SYNCS.ARRIVE.TRANS64.RED.A1T0 RZ, [UR14], RZ ;  /* 0x000000ffffff79a7 */ /* 0x000fe2000810040e */
[----:B------:R-:W-:Y:S07]  /*4ea0*/  @P3 BRA `(.L_x_92) ;  /* 0xfffffff400983947 */ /* 0x000fee000383ffff */
[----:B------:R-:W-:Y:S01]  /*4eb0*/  UIADD3 UR7, UPT, UPT, UR7, 0x150, URZ ;  /* 0x0000015007077890 */ /* 0x000fe2000fffe0ff */
[----:B------:R-:W-:-:S03]  /*4ec0*/  SHF.L.U32 R2, R27, 0x1f, RZ ;  /* 0x0000001f1b027819 */ /* 0x000fc600000006ff */
[----:B------:R-:W-:-:S09]  /*4ed0*/  ULEA UR4, UR15, UR7, 0x3 ;  /* 0x000000070f047291 */ /* 0x000fd2000f8e18ff */
[----:B------:R-:W1:Y:S02]  /*4ee0*/  SYNCS.PHASECHK.TRANS64.TRYWAIT P0, [UR4], R2 ;  /* 0x00000002ff0075a7 */ /* 0x000e640008001104 */
[----:B-1----:R-:W-:Y:S05]  /*4ef0*/  @!P0 BRA `(.L_x_93) ;  /* 0x0000002c001c8947 */ /* 0x002fea0003800000 */
.L_x_183:
[----:B------:R-:W-:-:S04]  /*4f00*/  UIADD3 UR5, UPT, UPT, UR15, 0x1, URZ ;  /* 0x000000010f057890 */ /* 0x000fc8000fffe0ff */
[----:B------:R-:W-:-:S04]  /*4f10*/  UISETP.NE.AND UP0, UPT, UR5, 0x2, UPT ;  /* 0x000000020500788c */ /* 0x000fc8000bf05270 */
[----:B------:R-:W-:Y:S02]  /*4f20*/  USEL UR4, URZ, 0x1, UP0 ;  /* 0x00000001ff047887 */ /* 0x000fe40008000000 */
[----:B------:R-:W-:-:S04]  /*4f30*/  USEL UR5, UR5, URZ, UP0 ;  /* 0x000000ff05057287 */ /* 0x000fc80008000000 */
[----:B------:R-:W-:Y:S01]  /*4f40*/  ULEA UR5, UR5, UR7, 0x3 ;  /* 0x0000000705057291 */ /* 0x000fe2000f8e18ff */
[----:B-1----:R-:W-:-:S04]  /*4f50*/  LOP3.LUT R2, R27, UR4, RZ, 0x3c, !PT ;  /* 0x000000041b027c12 */ /* 0x002fc8000f8e3cff */
[----:B------:R-:W-:Y:S01]  /*4f60*/  SHF.L.U32 R2, R2, 0x1f, RZ ;  /* 0x0000001f02027819 */ /* 0x000fe200000006ff */
[----:B------:R-:W-:-:S07]  /*4f70*/  IMAD.U32 R0, RZ, RZ, UR5 ;  /* 0x00000005ff007e24 */ /* 0x000fce000f8e00ff */
.L_x_94:
[----:B-1----:R1:W3:Y:S02]  /*4f80*/  SYNCS.PHASECHK.TRANS64.TRYWAIT P0, [R0+URZ], R2 ;  /* 0x00000002000075a7 */ /* 0x0022e400080011ff */
[----:B---3--:R-:W-:Y:S05]  /*4f90*/  @!P0 NANOSLEEP.SYNCS 0x989680 ;  /* 0x009896800000895d */ /* 0x008fea0003900000 */
[----:B------:R-:W3:Y:S02]  /*4fa0*/  @!P0 SYNCS.PHASECHK.TRANS64 P0, [R0+URZ], R2 ;  /* 0x00000002000085a7 */ /* 0x000ee400080010ff */
[----:B--23--:R-:W-:Y:S05]  /*4fb0*/  @P0 EXIT ;  /* 0x000000000000094d */ /* 0x00cfea0003800000 */
[----:B------:R-:W-:Y:S05]  /*4fc0*/  BRA `(.L_x_94) ;  /* 0xfffffffc00ec7947 */ /* 0x000fea000383ffff */
.L_x_84:
[----:B------:R-:W-:-:S06]  /*4fd0*/  UISETP.GE.AND UP1, UPT, UR8, 0x4, UPT ;  /* 0x000000040800788c */ /* 0x000fcc000bf26270 */
[----:B------:R-:W-:-:S13]  /*4fe0*/  PLOP3.LUT P0, PT, PT, PT, UP1, 0x80, 0x8 ;  /* 0x000000000008781c */ /* 0x000fda0003f0f018 */
[----:B------:R-:W-:Y:S05]  /*4ff0*/  @!P0 EXIT ;  /* 0x000000000000894d */ /* 0x000fea0003800000 */
[----:B------:R-:W-:Y:S01]  /*5000*/  BAR.SYNC.DEFER_BLOCKING 0x6, 0xa0 ;  /* 0x0182800000007b1d */ /* 0x000fe20000010000 */
[C---:B------:R-:W-:Y:S01]  /*5010*/  IMAD.SHL.U32 R2, R108.reuse, 0x20, RZ ;  /* 0x000000206c027824 */ /* 0x040fe200078e00ff */
[C---:B------:R-:W-:Y:S01]  /*5020*/  LOP3.LUT R106, R108.reuse, 0x2, RZ, 0xc0, !PT ;  /* 0x000000026c6a7812 */ /* 0x040fe200078ec0ff */
[C---:B------:R-:W-:Y:S01]  /*5030*/  IMAD.SHL.U32 R107, R108.reuse, 0x4, RZ ;  /* 0x000000046c6b7824 */ /* 0x040fe200078e00ff */
[C---:B------:R-:W-:Y:S01]  /*5040*/  LOP3.LUT R109, R108.reuse, 0x60, RZ, 0xc0, !PT ;  /* 0x000000606c6d7812 */ /* 0x040fe200078ec0ff */
[----:B------:R-:W-:Y:S01]  /*5050*/  IMAD.U32 R46, R108, 0x10000, RZ ;  /* 0x000100006c2e7824 */ /* 0x000fe200078e00ff */
[----:B------:R-:W-:Y:S02]  /*5060*/  UMOV UR42, 0x400 ;  /* 0x00000400002a7882 */ /* 0x000fe40000000000 */
[----:B------:R-:W1:Y:S01]  /*5070*/  LDC R98, c[0x0][0x370] ;  /* 0x0000dc00ff627b82 */ /* 0x000e620000000800 */
[----:B------:R-:W-:Y:S01]  /*5080*/  ULEA UR42, UR37, UR42, 0x18 ;  /* 0x0000002a252a7291 */ /* 0x000fe2000f8ec0ff */
[----:B------:R-:W-:Y:S01]  /*5090*/  LOP3.LUT R3, R2, 0xc0, RZ, 0xc0, !PT ;  /* 0x000000c002037812 */ /* 0x000fe200078ec0ff */
[----:B------:R-:W-:Y:S01]  /*50a0*/  IMAD.MOV R106, RZ, RZ, -R106 ;  /* 0x000000ffff6a7224 */ /* 0x000fe200078e0a6a */
[----:B------:R-:W-:Y:S01]  /*50b0*/  LOP3.LUT R108, R108, 0x4, RZ, 0xc0, !PT ;  /* 0x000000046c6c7812 */ /* 0x000fe200078ec0ff */
[----:B------:R-:W-:Y:S01]  /*50c0*/  UIADD3 UR44, UPT, UPT, UR42, 0x400, URZ ;  /* 0x000004002a2c7890 */ /* 0x000fe2000fffe0ff */
[----:B------:R-:W-:Y:S01]  /*50d0*/  LOP3.LUT R107, R3, 0x18, R107, 0xf8, !PT ;  /* 0x00000018036b7812 */ /* 0x000fe200078ef86b */
[----:B------:R-:W-:Y:S01]  /*50e0*/  HFMA2 R45, -RZ, RZ, 0, 0 ;  /* 0x00000000ff2d7431 */ /* 0x000fe200000001ff */
[----:B------:R-:W2:Y:S01]  /*50f0*/  LDC R42, c[0x0][0xb0c] ;  /* 0x0002c300ff2a7b82 */ /* 0x000ea20000000800 */
[----:B------:R-:W-:Y:S01]  /*5100*/  LOP3.LUT R46, R46, 0x600000, RZ, 0xc0, !PT ;  /* 0x006000002e2e7812 */ /* 0x000fe200078ec0ff */
[----:B------:R-:W-:Y:S01]  /*5110*/  IMAD.MOV R105, RZ, RZ, -R108 ;  /* 0x000000ffff697224 */ /* 0x000fe200078e0a6c */
[----:B------:R-:W-:Y:S01]  /*5120*/  LOP3.LUT R107, R107, 0xf20, R2, 0xf8, !PT ;  /* 0x00000f206b6b7812 */ /* 0x000fe200078ef802 */
[----:B------:R-:W-:Y:S01]  /*5130*/  IMAD.MOV.U32 R104, RZ, RZ, 0x1 ;  /* 0x00000001ff687424 */ /* 0x000fe200078e00ff */
[----:B------:R-:W-:Y:S01]  /*5140*/  CS2R R102, SRZ ;  /* 0x0000000000667805 */ /* 0x000fe2000001ff00 */
[----:B------:R-:W-:Y:S01]  /*5150*/  IMAD.MOV.U32 R116, RZ, RZ, RZ ;  /* 0x000000ffff747224 */ /* 0x000fe200078e00ff */
[----:B------:R-:W-:Y:S01]  /*5160*/  CS2R R100, SRZ ;  /* 0x0000000000647805 */ /* 0x000fe2000001ff00 */
[----:B------:R-:W4:Y:S01]  /*5170*/  LDC R96, c[0x0][0xb20] ;  /* 0x0002c800ff607b82 */ /* 0x000f220000000800 */
[----:B------:R-:W3:Y:S01]  /*5180*/  LDS R0, [UR42+0x220] ;  /* 0x0002202aff007984 */ /* 0x000ee20008000800 */
[----:B------:R-:W-:Y:S01]  /*5190*/  SHF.L.U32 R106, R106, 0x4, RZ ;  /* 0x000000046a6a7819 */ /* 0x000fe200000006ff */
[----:B------:R-:W-:Y:S01]  /*51a0*/  IMAD.SHL.U32 R105, R105, 0x10, RZ ;  /* 0x0000001069697824 */ /* 0x000fe200078e00ff */
[----:B------:R-:W-:Y:S01]  /*51b0*/  LEA R107, R107, UR44, 0x1 ;  /* 0x0000002c6b6b7c11 */ /* 0x000fe2000f8e08ff */
[----:B------:R-:W1:Y:S03]  /*51c0*/  LDCU.64 UR46, c[0x0][0x348] ;  /* 0x00006900ff2e77ac */ /* 0x000e660008000a00 */
[----:B------:R-:W1:Y:S01]  /*51d0*/  LDC R41, c[0x0][0xb30] ;  /* 0x0002cc00ff297b82 */ /* 0x000e620000000800 */
[----:B------:R-:W1:Y:S01]  /*51e0*/  LDCU.64 UR38, c[0x0][0x888] ;  /* 0x00011100ff2677ac */ /* 0x000e620008000a00 */
[----:B------:R-:W-:-:S06]  /*51f0*/  UMOV UR43, URZ ;  /* 0x000000ff002b7c82 */ /* 0x000fcc0008000000 */
[----:B------:R-:W1:Y:S08]  /*5200*/  LDC.64 R88, c[0x0][0xb10] ;  /* 0x0002c400ff587b82 */ /* 0x000e700000000a00 */
[----:B------:R-:W1:Y:S08]  /*5210*/  LDC.64 R38, c[0x0][0xb18] ;  /* 0x0002c600ff267b82 */ /* 0x000e700000000a00 */
[----:B------:R-:W1:Y:S08]  /*5220*/  LDC.64 R84, c[0x0][0x888] ;  /* 0x00022200ff547b82 */ /* 0x000e700000000a00 */
[----:B------:R-:W1:Y:S01]  /*5230*/  LDC.64 R36, c[0x0][0xb28] ;  /* 0x0002ca00ff247b82 */ /* 0x000e620000000a00 */
[----:B---3--:R-:W-:-:S07]  /*5240*/  IMAD.IADD R46, R0, 0x1, R46 ;  /* 0x00000001002e7824 */ /* 0x008fce00078e022e */
[----:B------:R-:W3:Y:S08]  /*5250*/  LDC.64 R86, c[0x0][0x890] ;  /* 0x00022400ff567b82 */ /* 0x000ef00000000a00 */
[----:B------:R-:W1:Y:S08]  /*5260*/  LDC.64 R82, c[0x0][0x8b0] ;  /* 0x00022c00ff527b82 */ /* 0x000e700000000a00 */
[----:B------:R-:W1:Y:S08]  /*5270*/  LDC.64 R80, c[0x0][0x8a8] ;  /* 0x00022a00ff507b82 */ /* 0x000e700000000a00 */
[----:B--2-4-:R-:W1:Y:S02]  /*5280*/  LDC R97, c[0x0][0x374] ;  /* 0x0000dd00ff617b82 */ /* 0x014e640000000800 */
.L_x_114:
[----:B------:R-:W-:Y:S02]  /*5290*/  LEA R0, R116, UR42, 0x3 ;  /* 0x0000002a74007c11 */ /* 0x000fe4000f8e18ff */
[----:B------:R-:W-:Y:S02]  /*52a0*/  SHF.L.U32 R2, R102, 0x1f, RZ ;  /* 0x0000001f66027819 */ /* 0x000fe400000006ff */
[----:B-1----:R-:W-:Y:S02]  /*52b0*/  LEA R16, R116, UR42, 0x4 ;  /* 0x0000002a74107c11 */ /* 0x002fe4000f8e20ff */
[----:B--2---:R-:W2:Y:S02]  /*52c0*/  SYNCS.PHASECHK.TRANS64.TRYWAIT P0, [R0+URZ+0x170], R2 ;  /* 0x00017002000075a7 */ /* 0x004ea400080011ff */
[----:B--2---:R-:W-:Y:S05]  /*52d0*/  @!P0 BRA `(.L_x_95) ;  /* 0x00000028003c8947 */ /* 0x004fea0003800000 */
.L_x_184:
[----:B------:R-:W4:Y:S01]  /*52e0*/  LDC.64 R10, c[0x0][0xb10] ;  /* 0x0002c400ff0a7b82 */ /* 0x000f220000000a00 */
[----:B------:R-:W3:Y:S01]  /*52f0*/  LDS.128 R16, [R16+0x200] ;  /* 0x0002000010107984 */ /* 0x000ee20000000c00 */
[----:B-1----:R-:W-:Y:S01]  /*5300*/  ISETP.NE.AND P1, PT, R41, 0x1, PT ;  /* 0x000000012900780c */ /* 0x002fe20003f25270 */
[----:B--2---:R-:W-:Y:S01]  /*5310*/  VIADD R0, R0, 0x180 ;  /* 0x0000018000007836 */ /* 0x004fe20000000000 */
[----:B------:R-:W-:Y:S04]  /*5320*/  ISETP.GE.AND P0, PT, R40, 0x1, PT ;  /* 0x000000012800780c */ /* 0x000fe80003f06270 */
[----:B------:R-:W1:Y:S01]  /*5330*/  LDC.64 R8, c[0x0][0xb18] ;  /* 0x0002c600ff087b82 */ /* 0x000e620000000a00 */
[----:B------:R-:W-:Y:S01]  /*5340*/  PRMT R0, RZ, 0x654, R0 ;  /* 0x00000654ff007816 */ /* 0x000fe20000000000 */
[----:B------:R-:W-:Y:S01]  /*5350*/  @!PT LDS RZ, [RZ] ;  /* 0x00000000fffff984 */ /* 0x000fe20000000800 */
[----:B------:R-:W-:Y:S01]  /*5360*/  @!PT LDS RZ, [RZ] ;  /* 0x00000000fffff984 */ /* 0x000fe20000000800 */
[----:B------:R-:W-:Y:S01]  /*5370*/  @!PT LDS RZ, [RZ] ;  /* 0x00000000fffff984 */ /* 0x000fe20000000800 */
[----:B------:R-:W-:Y:S01]  /*5380*/  @!PT LDS RZ, [RZ] ;  /* 0x00000000fffff984 */ /* 0x000fe20000000800 */
[----:B------:R2:W-:Y:S06]  /*5390*/  MEMBAR.ALL.CTA ;  /* 0x0000000000007992 */ /* 0x0005ec0000008000 */
[----:B--2---:R-:W2:Y:S01]  /*53a0*/  FENCE.VIEW.ASYNC.S ;  /* 0x00000000000073c6 */ /* 0x004ea20000000000 */
[----:B------:R-:W1:Y:S08]  /*53b0*/  @!P1 LDC R12, c[0x0][0xb20] ;  /* 0x0002c800ff0c9b82 */ /* 0x000e700000000800 */
[----:B------:R-:W1:Y:S01]  /*53c0*/  @!P1 LDC R7, c[0x0][0xb0c] ;  /* 0x0002c300ff079b82 */ /* 0x000e620000000800 */
[----:B--2---:R2:W-:Y:S01]  /*53d0*/  SYNCS.ARRIVE.TRANS64.RED.A1T0 RZ, [R0+URZ], RZ ;  /* 0x000000ff00ff79a7 */ /* 0x0045e200081004ff */
[----:B---3--:R-:W-:Y:S04]  /*53e0*/  LOP3.LUT P4, RZ, R18, 0x1, RZ, 0xc0, !PT ;  /* 0x0000000112ff7812 */ /* 0x008fe8000788c0ff */
[----:B------:R-:W-:Y:S09]  /*53f0*/  P2R R110, PR, RZ, 0x10 ;  /* 0x00000010ff6e7803 */ /* 0x000ff20000000000 */
[----:B------:R-:W-:Y:S02]  /*5400*/  @P4 MOV R44, R16 ;  /* 0x00000010002c4202 */ /* 0x000fe40000000f00 */
[----:B------:R-:W-:Y:S01]  /*5410*/  @P4 LOP3.LUT R43, R17, 0xffff, RZ, 0xc0, !PT ;  /* 0x0000ffff112b4812 */ /* 0x000fe200078ec0ff */
[----:B--2-4-:R-:W-:Y:S06]  /*5420*/  @!P0 BRA `(.L_x_96) ;  /* 0x0000000000a48947 */ /* 0x014fec0003800000 */
[-C--:B------:R-:W-:Y:S01]  /*5430*/  IMAD.HI.U32 R0, R97, R39.reuse, RZ ;  /* 0x0000002761007227 */ /* 0x080fe200078e00ff */
[----:B------:R-:W-:Y:S02]  /*5440*/  ISETP.NE.AND P0, PT, R38, 0x1, PT ;  /* 0x000000012600780c */ /* 0x000fe40003f05270 */
[----:B------:R-:W-:Y:S01]  /*5450*/  ISETP.NE.AND P2, PT, R40, 0x1, PT ;  /* 0x000000012800780c */ /* 0x000fe20003f45270 */
[----:B------:R-:W-:Y:S01]  /*5460*/  IMAD.HI.U32 R4, R98, R88, RZ ;  /* 0x0000005862047227 */ /* 0x000fe200078e00ff */
[----:B------:R-:W-:Y:S02]  /*5470*/  SHF.R.U32.HI R0, RZ, R96, R0 ;  /* 0x00000060ff007219 */ /* 0x000fe40000011600 */
[----:B------:R-:W-:Y:S01]  /*5480*/  ISETP.NE.AND P3, PT, R42, 0x1, PT ;  /* 0x000000012a00780c */ /* 0x000fe20003f65270 */
[----:B------:R-:W-:Y:S01]  /*5490*/  IMAD.HI.U32 R6, R43, R39, RZ ;  /* 0x000000272b067227 */ /* 0x000fe200078e00ff */
[-C--:B------:R-:W-:Y:S02]  /*54a0*/  SHF.R.U32.HI R4, RZ, R89.reuse, R4 ;  /* 0x00000059ff047219 */ /* 0x080fe40000011604 */
        /* <DEDUP_REMOVED lines=14> */
[C---:B------:R-:W-:Y:S03]  /*5590*/  IMAD.HI.U32 R0, R3.reuse, R36, RZ ;  /* 0x0000002403007227 */ /* 0x040fe600078e00ff */
[C---:B------:R-:W-:Y:S02]  /*55a0*/  ISETP.GE.OR P0, PT, R2.reuse, R5, P0 ;  /* 0x000000050200720c */ /* 0x040fe40000706670 */
[----:B------:R-:W-:Y:S04]  /*55b0*/  SHF.R.U32.HI R0, RZ, R37, R0 ;  /* 0x00000025ff007219 */ /* 0x000fe80000011600 */
[C---:B------:R-:W-:Y:S05]  /*55c0*/  SEL R6, R3.reuse, R0, !P2 ;  /* 0x0000000003067207 */ /* 0x040fea0005000000 */
        /* <DEDUP_REMOVED lines=14> */
[----:B------:R-:W-:Y:S07]  /*56b0*/  IMAD R43, R3, R38, R43 ;  /* 0x00000026032b7224 */ /* 0x000fee00078e022b */
.L_x_96:
[----:B------:R-:W-:Y:S01]  /*56c0*/  @!P1 IMAD.HI.U32 R0, R44, R10, RZ ;  /* 0x0000000a2c009227 */ /* 0x000fe200078e00ff */
[----:B-1----:R-:W-:Y:S01]  /*56d0*/  @!P1 ISETP.NE.AND P0, PT, R8, 0x1, PT ;  /* 0x000000010800980c */ /* 0x002fe20003f05270 */
[----:B------:R-:W-:Y:S01]  /*56e0*/  ULOP3.LUT UP0, URZ, UR44, 0x1b0, URZ, 0xc0, !UPT ;  /* 0x000001b02cff7892 */ /* 0x000fe2000f80c0ff */
[----:B------:R-:W-:Y:S01]  /*56f0*/  @!P1 ISETP.NE.AND P2, PT, R7, 0x1, PT ;  /* 0x000000010700980c */ /* 0x000fe20003f45270 */
[C---:B------:R-:W-:Y:S01]  /*5700*/  @!P1 IMAD.HI.U32 R2, R43.reuse, R9, RZ ;  /* 0x000000092b029227 */ /* 0x040fe200078e00ff */
[----:B------:R-:W-:Y:S02]  /*5710*/  @!P1 SHF.R.U32.HI R0, RZ, R11, R0 ;  /* 0x0000000bff009219 */ /* 0x000fe40000011600 */
[----:B------:R-:W-:Y:S01]  /*5720*/  @P4 SHF.R.U32.HI R99, RZ, 0x10, R17 ;  /* 0x00000010ff634819 */ /* 0x000fe20000011611 */
[----:B------:R-:W-:Y:S01]  /*5730*/  VIADD R116, R116, 0x1 ;  /* 0x0000000174747836 */ /* 0x000fe20000000000 */
[----:B------:R-:W-:Y:S02]  /*5740*/  @!P1 SHF.R.U32.HI R2, RZ, R12, R2 ;  /* 0x0000000cff029219 */ /* 0x000fe40000011602 */
[----:B------:R-:W-:Y:S02]  /*5750*/  @!P1 SEL R3, R44, R0, !P2 ;  /* 0x000000002c039207 */ /* 0x000fe40005000000 */
[----:B------:R-:W-:Y:S05]  /*5760*/  @!P1 SEL R2, R43, R2, !P0 ;  /* 0x000000022b029207 */ /* 0x000fea0004000000 */
[----:B------:R-:W-:Y:S02]  /*5770*/  @!P1 IMAD.IADD R0, R2, 0x1, -R3 ;  /* 0x0000000102009824 */ /* 0x000fe400078e0a03 */
[----:B------:R-:W-:Y:S02]  /*5780*/  @!P1 IMAD.IADD R2, R3, 0x1, -R2 ;  /* 0x0000000103029824 */ /* 0x000fe400078e0a02 */
[----:B------:R-:W-:Y:S02]  /*5790*/  @!P1 IMAD R44, R0, R7, R44 ;  /* 0x00000007002c9224 */ /* 0x000fe400078e022c */
[----:B------:R-:W-:Y:S01]  /*57a0*/  @!P1 IMAD R43, R2, R8, R43 ;  /* 0x00000008022b9224 */ /* 0x000fe200078e022b */
[----:B------:R-:W-:Y:S06]  /*57b0*/  BRA.U !UP0, `(.L_x_97) ;  /* 0x00000001087c7547 */ /* 0x000fec000b800000 */
[----:B------:R-:W1:Y:S01]  /*57c0*/  LDCU.64 UR8, c[0x4][0x80] ;  /* 0x01001000ff0877ac */ /* 0x000e620008000a00 */
[----:B------:R-:W-:Y:S01]  /*57d0*/  MOV R2, 0x0 ;  /* 0x0000000000027802 */ /* 0x000fe20000000f00 */
[----:B------:R-:W-:Y:S02]  /*57e0*/  HFMA2 R12, -RZ, RZ, 0, 5.9604644775390625e-08 ;  /* 0x00000001ff0c7431 */ /* 0x000fe400000001ff */
[----:B------:R-:W-:Y:S01]  /*57f0*/  IMAD.MOV.U32 R8, RZ, RZ, 0x70 ;  /* 0x00000070ff087424 */ /* 0x000fe200078e00ff */
[----:B------:R2:W3:Y:S01]  /*5800*/  LDC.64 R14, c[0x4][R2] ;  /* 0x01000000020e7b82 */ /* 0x0004e20000000a00 */
[----:B------:R-:W4:Y:S01]  /*5810*/  LDCU.64 UR6, c[0x4][0x88] ;  /* 0x01001100ff0677ac */ /* 0x000f220008000a00 */
[----:B------:R-:W-:Y:S01]  /*5820*/  IMAD.MOV.U32 R13, RZ, RZ, RZ ;  /* 0x000000ffff0d7224 */ /* 0x000fe200078e00ff */
[----:B------:R-:W2:Y:S01]  /*5830*/  LDCU.64 UR4, c[0x4][0x8] ;  /* 0x01000100ff0477ac */ /* 0x000ea20008000a00 */
[----:B-1----:R-:W-:Y:S01]  /*5840*/  MOV R5, UR9 ;  /* 0x0000000900057c02 */ /* 0x002fe20008000f00 */
[----:B------:R-:W-:Y:S01]  /*5850*/  IMAD.U32 R4, RZ, RZ, UR8 ;  /* 0x00000008ff047e24 */ /* 0x000fe2000f8e00ff */
[----:B----4-:R-:W-:Y:S01]  /*5860*/  MOV R7, UR7 ;  /* 0x0000000700077c02 */ /* 0x010fe20008000f00 */
[----:B------:R-:W-:Y:S01]  /*5870*/  IMAD.U32 R6, RZ, RZ, UR6 ;  /* 0x00000006ff067e24 */ /* 0x000fe2000f8e00ff */
[----:B--2---:R-:W-:Y:S01]  /*5880*/  MOV R11, UR5 ;  /* 0x00000005000b7c02 */ /* 0x004fe20008000f00 */
[----:B------:R-:W-:Y:S02]  /*5890*/  IMAD.U32 R10, RZ, RZ, UR4 ;  /* 0x00000004ff0a7e24 */ /* 0x000fe4000f8e00ff */
[----:B------:R-:W-:Y:S07]  /*58a0*/  LEPC R20, `(.L_x_98) ;  /* 0x000000001014794e */ /* 0x000fee0000000000 */
[----:B---3-5:R-:W-:Y:S05]  /*58b0*/  CALL.ABS.NOINC R14 ;  /* 0x000000000e007343 */ /* 0x028fea0003c00000 */
.L_x_98:
[----:B------:R-:W1:Y:S01]  /*58c0*/  LDCU.64 UR8, c[0x4][0x80] ;  /* 0x01001000ff0877ac */ /* 0x000e620008000a00 */
[----:B------:R-:W2:Y:S01]  /*58d0*/  LDC.64 R2, c[0x4][R2] ;  /* 0x0100000002027b82 */ /* 0x000ea20000000a00 */
[----:B------:R-:W-:Y:S02]  /*58e0*/  HFMA2 R12, -RZ, RZ, 0, 5.9604644775390625e-08 ;  /* 0x00000001ff0c7431 */ /* 0x000fe400000001ff */
[----:B------:R-:W-:Y:S02]  /*58f0*/  IMAD.MOV.U32 R8, RZ, RZ, 0x70 ;  /* 0x00000070ff087424 */ /* 0x000fe400078e00ff */
[----:B------:R-:W-:Y:S01]  /*5900*/  IMAD.MOV.U32 R13, RZ, RZ, RZ ;  /* 0x000000ffff0d7224 */ /* 0x000fe200078e00ff */
[----:B------:R-:W3:Y:S01]  /*5910*/  LDCU.64 UR6, c[0x4][0x88] ;  /* 0x01001100ff0677ac */ /* 0x000ee20008000a00 */
[----:B------:R-:W4:Y:S01]  /*5920*/  LDCU.64 UR4, c[0x4][0x8] ;  /* 0x01000100ff0477ac */ /* 0x000f220008000a00 */
[----:B-1----:R-:W-:Y:S02]  /*5930*/  MOV R4, UR8 ;  /* 0x0000000800047c02 */ /* 0x002fe40008000f00 */
[----:B------:R-:W-:Y:S02]  /*5940*/  MOV R5, UR9 ;  /* 0x0000000900057c02 */ /* 0x000fe40008000f00 */
[----:B---3--:R-:W-:Y:S01]  /*5950*/  MOV R7, UR7 ;  /* 0x0000000700077c02 */ /* 0x008fe20008000f00 */
[----:B------:R-:W-:Y:S01]  /*5960*/  IMAD.U32 R6, RZ, RZ, UR6 ;  /* 0x00000006ff067e24 */ /* 0x000fe2000f8e00ff */
[----:B----4-:R-:W-:Y:S01]  /*5970*/  MOV R11, UR5 ;  /* 0x00000005000b7c02 */ /* 0x010fe20008000f00 */
[----:B------:R-:W-:Y:S02]  /*5980*/  IMAD.U32 R10, RZ, RZ, UR4 ;  /* 0x00000004ff0a7e24 */ /* 0x000fe4000f8e00ff */
[----:B------:R-:W-:Y:S07]  /*5990*/  LEPC R20, `(.L_x_97) ;  /* 0x000000001014794e */ /* 0x000fee0000000000 */
[----:B--2---:R-:W-:Y:S05]  /*59a0*/  CALL.ABS.NOINC R2 ;  /* 0x0000000002007343 */ /* 0x004fea0003c00000 */
.L_x_97:
[----:B------:R-:W-:Y:S01]  /*59b0*/  ISETP.NE.U32.AND P2, PT, R86, RZ, PT ;  /* 0x000000ff5600720c */ /* 0x000fe20003f45070 */
[----:B------:R-:W-:Y:S01]  /*59c0*/  UISETP.NE.AND UP1, UPT, UR45, URZ, UPT ;  /* 0x000000ff2d00728c */ /* 0x000fe2000bf25270 */
[----:B------:R-:W-:Y:S02]  /*59d0*/  ISETP.NE.U32.AND P4, PT, R82, RZ, PT ;  /* 0x000000ff5200720c */ /* 0x000fe40003f85070 */
[----:B------:R-:W-:Y:S02]  /*59e0*/  ISETP.NE.AND.EX P2, PT, R87, RZ, PT, P2 ;  /* 0x000000ff5700720c */ /* 0x000fe40003f45320 */
[----:B------:R-:W-:Y:S02]  /*59f0*/  PLOP3.LUT P1, PT, PT, PT, PT, 0x8, 0x80 ;  /* 0x000000000080781c */ /* 0x000fe40003f2e170 */
[----:B------:R-:W-:Y:S02]  /*5a00*/  PLOP3.LUT P0, PT, PT, PT, UP1, 0x80, 0x8 ;  /* 0x000000000008781c */ /* 0x000fe40003f0f018 */
[----:B------:R-:W-:Y:S02]  /*5a10*/  ISETP.NE.AND.EX P4, PT, R83, RZ, PT, P4 ;  /* 0x000000ff5300720c */ /* 0x000fe40003f85340 */
[----:B------:R-:W1:Y:S09]  /*5a20*/  @UP1 LDCU.64 UR4, c[0x0][0x888] ;  /* 0x00011100ff0417ac */ /* 0x000e720008000a00 */
[----:B------:R-:W-:Y:S01]  /*5a30*/  @P0 PLOP3.LUT P1, PT, P2, PT, PT, 0x80, 0x8 ;  /* 0x000000000008081c */ /* 0x000fe2000172f070 */
[----:B-1----:R-:W-:Y:S04]  /*5a40*/  @UP1 UISETP.NE.U32.AND UP0, UPT, UR4, URZ, UPT ;  /* 0x000000ff0400128c */ /* 0x002fe8000bf05070 */
[----:B------:R-:W-:Y:S04]  /*5a50*/  @UP1 UISETP.NE.AND.EX UP0, UPT, UR5, URZ, UPT, UP0 ;  /* 0x000000ff0500128c */ /* 0x000fe8000bf05300 */
[----:B------:R-:W-:Y:S01]  /*5a60*/  @UP1 USEL UR4, URZ, 0xffffffff, UP0 ;  /* 0xffffffffff041887 */ /* 0x000fe20008000000 */
[----:B------:R-:W-:Y:S11]  /*5a70*/  @!P2 BRA `(.L_x_99) ;  /* 0x00000000002ca947 */ /* 0x000ff60003800000 */
[----:B------:R-:W-:Y:S01]  /*5a80*/  ISETP.NE.U32.AND P3, PT, R84, RZ, PT ;  /* 0x000000ff5400720c */ /* 0x000fe20003f65070 */
[----:B------:R-:W-:Y:S03]  /*5a90*/  IMAD.MOV.U32 R94, RZ, RZ, 0x1 ;  /* 0x00000001ff5e7424 */ /* 0x000fe600078e00ff */
[----:B------:R-:W-:Y:S11]  /*5aa0*/  ISETP.NE.AND.EX P3, PT, R85, RZ, PT, P3 ;  /* 0x000000ff5500720c */ /* 0x000ff60003f65330 */
[----:B------:R-:W-:Y:S02]  /*5ab0*/  @!UPT UIADD3 URZ, UPT, UPT, URZ, URZ, URZ ;  /* 0x000000fffffff290 */ /* 0x000fe4000fffe0ff */
[----:B------:R-:W1:Y:S01]  /*5ac0*/  @P3 LDC.64 R2, c[0x0][0x888] ;  /* 0x00022200ff023b82 */ /* 0x000e620000000a00 */
[----:B------:R-:W-:Y:S04]  /*5ad0*/  @P3 IMAD R0, R86, UR36, RZ ;  /* 0x0000002456003c24 */ /* 0x000fe8000f8e02ff */
[----:B-1----:R-:W-:Y:S04]  /*5ae0*/  @P3 IMAD.WIDE R2, R0, 0x4, R2 ;  /* 0x0000000400023825 */ /* 0x002fe800078e0202 */
[----:B------:R-:W-:Y:S01]  /*5af0*/  HFMA2 R0, -RZ, RZ, 0, 5.9604644775390625e-08 ;  /* 0x00000001ff007431 */ /* 0x000fe200000001ff */
[----:B-----5:R1:W5:Y:S04]  /*5b00*/  @P3 LDG.E R48, desc[UR40][R2.64] ;  /* 0x0000002802303981 */ /* 0x020368000c1e1900 */
[----:B------:R-:W-:Y:S01]  /*5b10*/  @!P3 PRMT R94, R0, 0x7610, R94 ;  /* 0x00007610005eb816 */ /* 0x000fe2000000005e */
[----:B-1----:R-:W2:Y:S06]  /*5b20*/  @!P3 LDC R48, c[0x0][0x880] ;  /* 0x00022000ff30bb82 */ /* 0x002eac0000000800 */
.L_x_99:
[----:B------:R-:W-:Y:S05]  /*5b30*/  @!P4 BRA `(.L_x_100) ;  /* 0x000000000020c947 */ /* 0x000fea0003800000 */
[----:B------:R-:W-:Y:S04]  /*5b40*/  ISETP.NE.U32.AND P3, PT, R80, RZ, PT ;  /* 0x000000ff5000720c */ /* 0x000fe80003f65070 */
[----:B------:R-:W-:Y:S11]  /*5b50*/  ISETP.NE.AND.EX P3, PT, R81, RZ, PT, P3 ;  /* 0x000000ff5100720c */ /* 0x000ff60003f65330 */
[----:B------:R-:W-:Y:S02]  /*5b60*/  @!UPT UIADD3 URZ, UPT, UPT, URZ, URZ, URZ ;  /* 0x000000fffffff290 */ /* 0x000fe4000fffe0ff */
[----:B------:R-:W1:Y:S01]  /*5b70*/  @P3 LDC.64 R2, c[0x0][0x8a8] ;  /* 0x00022a00ff023b82 */ /* 0x000e620000000a00 */
[----:B------:R-:W-:Y:S04]  /*5b80*/  @P3 IMAD R0, R82, UR36, RZ ;  /* 0x0000002452003c24 */ /* 0x000fe8000f8e02ff */
[----:B-1----:R-:W-:Y:S05]  /*5b90*/  @P3 IMAD.WIDE R2, R0, 0x4, R2 ;  /* 0x0000000400023825 */ /* 0x002fea00078e0202 */
[----:B-----5:R1:W5:Y:S02]  /*5ba0*/  @P3 LDG.E R47, desc[UR40][R2.64] ;  /* 0x00000028022f3981 */ /* 0x020364000c1e1900 */
[----:B-1----:R-:W3:Y:S02]  /*5bb0*/  @!P3 LDC R47, c[0x0][0x8a0] ;  /* 0x00022800ff2fbb82 */ /* 0x002ee40000000800 */
.L_x_100:
[----:B--2--5:R-:W-:Y:S01]  /*5bc0*/  @P0 FSETP.NEU.AND P4, PT, R48, RZ, PT ;  /* 0x000000ff3000020b */ /* 0x024fe20003f8d000 */
[----:B------:R-:W-:Y:S01]  /*5bd0*/  IMAD.U32 R0, RZ, RZ, UR4 ;  /* 0x00000004ff007e24 */ /* 0x000fe2000f8e00ff */
[----:B------:R-:W-:Y:S01]  /*5be0*/  @P0 LOP3.LUT P3, RZ, R94, 0xff, RZ, 0xc0, !PT ;  /* 0x000000ff5eff0812 */ /* 0x000fe2000786c0ff */
[C---:B------:R-:W-:Y:S01]  /*5bf0*/  IMAD.SHL.U32 R115, R101.reuse, 0x2000, RZ ;  /* 0x0000200065737824 */ /* 0x040fe200078e00ff */
[----:B------:R-:W-:Y:S01]  /*5c00*/  @P0 SEL R2, RZ, 0xffffffff, P4 ;  /* 0xffffffffff020807 */ /* 0x000fe20002000000 */
[----:B------:R-:W-:Y:S01]  /*5c10*/  BSSY B1, `(.L_x_101) ;  /* 0x0000039000017945 */ /* 0x000fe20003800000 */
[----:B------:R-:W-:Y:S01]  /*5c20*/  LEA R3, R101, UR42, 0x3 ;  /* 0x0000002a65037c11 */ /* 0x000fe2000f8e18ff */
[----:B------:R-:W-:Y:S01]  /*5c30*/  IMAD.IADD R114, R107, 0x1, R115 ;  /* 0x000000016b727824 */ /* 0x000fe200078e0273 */
[----:B------:R-:W-:Y:S02]  /*5c40*/  @P1 SEL R2, R0, R2, !P3 ;  /* 0x0000000200021207 */ /* 0x000fe40005800000 */
[----:B------:R-:W-:Y:S02]  /*5c50*/  CS2R R78, SRZ ;  /* 0x00000000004e7805 */ /* 0x000fe4000001ff00 */
[----:B------:R-:W-:Y:S01]  /*5c60*/  LOP3.LUT R0, R104, 0x1, RZ, 0x3c, !PT ;  /* 0x0000000168007812 */ /* 0x000fe200078e3cff */
[--C-:B------:R-:W-:Y:S01]  /*5c70*/  IMAD.IADD R113, R106, 0x1, R114.reuse ;  /* 0x000000016a717824 */ /* 0x100fe200078e0272 */
[----:B------:R-:W-:Y:S02]  /*5c80*/  @P0 LOP3.LUT R2, R2, 0x1, RZ, 0xc0, !PT ;  /* 0x0000000102020812 */ /* 0x000fe400078ec0ff */
[----:B------:R-:W-:Y:S02]  /*5c90*/  CS2R R76, SRZ ;  /* 0x00000000004c7805 */ /* 0x000fe4000001ff00 */
[----:B------:R-:W-:Y:S02]  /*5ca0*/  LEA R16, R45, UR42, 0x3 ;  /* 0x0000002a2d107c11 */ /* 0x000fe4000f8e18ff */
[----:B------:R-:W-:Y:S02]  /*5cb0*/  CS2R R70, SRZ ;  /* 0x0000000000467805 */ /* 0x000fe4000001ff00 */
[----:B------:R-:W-:Y:S02]  /*5cc0*/  ISETP.NE.U32.OR P5, PT, R2, 0x1, !P0 ;  /* 0x000000010200780c */ /* 0x000fe400047a5470 */
[----:B------:R-:W-:Y:S02]  /*5cd0*/  CS2R R68, SRZ ;  /* 0x0000000000447805 */ /* 0x000fe4000001ff00 */
[----:B------:R-:W-:Y:S02]  /*5ce0*/  SHF.L.U32 R4, R103, 0x1f, RZ ;  /* 0x0000001f67047819 */ /* 0x000fe400000006ff */
[----:B------:R-:W-:Y:S02]  /*5cf0*/  CS2R R62, SRZ ;  /* 0x00000000003e7805 */ /* 0x000fe4000001ff00 */
[----:B------:R-:W-:Y:S02]  /*5d00*/  PLOP3.LUT P4, PT, PT, PT, PT, 0x8, 0x80 ;  /* 0x000000000080781c */ /* 0x000fe40003f8e170 */
[----:B------:R-:W-:Y:S02]  /*5d10*/  CS2R R60, SRZ ;  /* 0x00000000003c7805 */ /* 0x000fe4000001ff00 */
[----:B------:R-:W-:Y:S02]  /*5d20*/  P2R R117, PR, RZ, 0x20 ;  /* 0x00000020ff757803 */ /* 0x000fe40000000000 */
[----:B------:R-:W-:Y:S02]  /*5d30*/  CS2R R54, SRZ ;  /* 0x0000000000367805 */ /* 0x000fe4000001ff00 */
[----:B------:R-:W-:Y:S01]  /*5d40*/  CS2R R52, SRZ ;  /* 0x0000000000347805 */ /* 0x000fe2000001ff00 */
[----:B------:R-:W-:Y:S02]  /*5d50*/  IMAD.IADD R112, R105, 0x1, R114 ;  /* 0x0000000169707824 */ /* 0x000fe400078e0272 */
[----:B------:R-:W-:Y:S01]  /*5d60*/  IMAD R111, R108, -0x10, R113 ;  /* 0xfffffff06c6f7824 */ /* 0x000fe200078e0271 */
[----:B------:R-:W-:Y:S04]  /*5d70*/  @P5 SHF.L.U32 R2, R0, 0x1f, RZ ;  /* 0x0000001f00025819 */ /* 0x000fe800000006ff */
[----:B------:R1:W2:Y:S01]  /*5d80*/  @P5 SYNCS.PHASECHK.TRANS64.TRYWAIT P0, [R3+URZ+0x140], R2 ;  /* 0x00014002030055a7 */ /* 0x0002a200080011ff */
[----:B------:R4:W3:Y:S01]  /*5d90*/  SYNCS.PHASECHK.TRANS64.TRYWAIT P3, [R16+URZ+0x190], R4 ;  /* 0x00019004100075a7 */ /* 0x0008e200080611ff */
[----:B-1----:R-:W-:Y:S01]  /*5da0*/  IMAD R2, R45, 0x20, R46 ;  /* 0x000000202d027824 */ /* 0x002fe200078e022e */
[----:B--2---:R-:W-:Y:S01]  /*5db0*/  @P5 PLOP3.LUT P4, PT, P0, PT, PT, 0x8, 0x80 ;  /* 0x000000000080581c */ /* 0x004fe2000078e170 */
[----:B------:R-:W-:Y:S01]  /*5dc0*/  @!UPT UIADD3 URZ, UPT, UPT, URZ, URZ, URZ ;  /* 0x000000fffffff290 */ /* 0x000fe2000fffe0ff */
[----:B---34-:R-:W-:Y:S11]  /*5dd0*/  @!P5 BRA `(.L_x_102) ;  /* 0x000000000070d947 */ /* 0x018ff60003800000 */
[----:B------:R-:W-:Y:S01]  /*5de0*/  ISETP.NE.U32.AND P0, PT, RZ, UR38, PT ;  /* 0x00000026ff007c0c */ /* 0x000fe2000bf05070 */
[----:B------:R-:W-:Y:S01]  /*5df0*/  BSSY B0, `(.L_x_103) ;  /* 0x0000016000007945 */ /* 0x000fe20003800000 */
[----:B------:R-:W-:Y:S02]  /*5e00*/  FSETP.NEU.AND P1, PT, R48, RZ, PT ;  /* 0x000000ff3000720b */ /* 0x000fe40003f2d000 */
[----:B------:R-:W-:Y:S02]  /*5e10*/  CS2R R54, SRZ ;  /* 0x0000000000367805 */ /* 0x000fe4000001ff00 */
[----:B------:R-:W-:Y:S02]  /*5e20*/  ISETP.NE.AND.EX P0, PT, RZ, UR39, PT, P0 ;  /* 0x00000027ff007c0c */ /* 0x000fe4000bf05300 */
[----:B------:R-:W-:Y:S02]  /*5e30*/  CS2R R52, SRZ ;  /* 0x0000000000347805 */ /* 0x000fe4000001ff00 */
[----:B------:R-:W-:Y:S02]  /*5e40*/  SEL R5, RZ, 0xffffffff, P1 ;  /* 0xffffffffff057807 */ /* 0x000fe40000800000 */
[----:B------:R-:W-:Y:S02]  /*5e50*/  CS2R R62, SRZ ;  /* 0x00000000003e7805 */ /* 0x000fe4000001ff00 */
[----:B------:R-:W-:Y:S02]  /*5e60*/  LOP3.LUT P1, RZ, R94, 0xff, RZ, 0xc0, !PT ;  /* 0x000000ff5eff7812 */ /* 0x000fe4000782c0ff */
[----:B------:R-:W-:Y:S02]  /*5e70*/  CS2R R60, SRZ ;  /* 0x00000000003c7805 */ /* 0x000fe4000001ff00 */
[----:B------:R-:W-:Y:S02]  /*5e80*/  SEL R6, RZ, 0xffffffff, P0 ;  /* 0xffffffffff067807 */ /* 0x000fe40000000000 */
[----:B------:R-:W-:Y:S02]  /*5e90*/  CS2R R70, SRZ ;  /* 0x0000000000467805 */ /* 0x000fe4000001ff00 */
[----:B------:R-:W-:Y:S01]  /*5ea0*/  CS2R R68, SRZ ;  /* 0x0000000000447805 */ /* 0x000fe2000001ff00 */
[----:B------:R-:W-:Y:S01]  /*5eb0*/  IMAD.MOV.U32 R79, RZ, RZ, RZ ;  /* 0x000000ffff4f7224 */ /* 0x000fe200078e00ff */
[----:B------:R-:W-:Y:S02]  /*5ec0*/  @P2 SEL R5, R6, R5, !P1 ;  /* 0x0000000506052207 */ /* 0x000fe40004800000 */
[----:B------:R-:W-:Y:S02]  /*5ed0*/  CS2R R76, SRZ ;  /* 0x00000000004c7805 */ /* 0x000fe4000001ff00 */
[----:B------:R-:W-:Y:S04]  /*5ee0*/  LOP3.LUT R5, R5, 0x1, RZ, 0xc0, !PT ;  /* 0x0000000105057812 */ /* 0x000fe800078ec0ff */
[----:B------:R-:W-:Y:S01]  /*5ef0*/  ISETP.NE.U32.AND P0, PT, R5, 0x1, PT ;  /* 0x000000010500780c */ /* 0x000fe20003f05070 */
[----:B------:R-:W-:Y:S01]  /*5f00*/  @!UPT UIADD3 URZ, UPT, UPT, URZ, URZ, URZ ;  /* 0x000000fffffff290 */ /* 0x000fe2000fffe0ff */
[----:B------:R-:W-:Y:S11]  /*5f10*/  @!P4 BRA `(.L_x_104) ;  /* 0x00000000000cc947 */ /* 0x000ff60003800000 */
[----:B------:R-:W-:Y:S04]  /*5f20*/  SHF.L.U32 R0, R0, 0x1f, RZ ;  /* 0x0000001f00007819 */ /* 0x000fe800000006ff */
[----:B------:R-:W1:Y:S02]  /*5f30*/  SYNCS.PHASECHK.TRANS64.TRYWAIT P1, [R3+URZ+0x140], R0 ;  /* 0x00014000030075a7 */ /* 0x000e6400080211ff */
[----:B-1----:R-:W-:Y:S05]  /*5f40*/  @!P1 BRA `(.L_x_105) ;  /* 0x0000001c00349947 */ /* 0x002fea0003800000 */
.L_x_104:
[----:B------:R-:W-:Y:S05]  /*5f50*/  BSYNC B0 ;  /* 0x0000000000007941 */ /* 0x000fea0003800000 */
.L_x_103:
[----:B------:R2:W3:Y:S04]  /*5f60*/  @P0 LDS.128 R52, [R114] ;  /* 0x0000000072340984 */ /* 0x0004e80000000c00 */
[----:B------:R2:W4:Y:S04]  /*5f70*/  @P0 LDS.128 R60, [R113+0x10] ;  /* 0x00001000713c0984 */ /* 0x0005280000000c00 */
[----:B------:R2:W1:Y:S04]  /*5f80*/  @P0 LDS.128 R68, [R112+0x20] ;  /* 0x0000200070440984 */ /* 0x0004680000000c00 */
[----:B------:R2:W1:Y:S02]  /*5f90*/  @P0 LDS.128 R76, [R111+0x30] ;  /* 0x000030006f4c0984 */ /* 0x0004640000000c00 */
.L_x_102:
[----:B------:R-:W-:Y:S05]  /*5fa0*/  BSYNC B1 ;  /* 0x0000000000017941 */ /* 0x000fea0003800000 */
.L_x_101:
[----:B-1----:R-:W-:Y:S04]  /*5fb0*/  SHF.R.U32.HI R0, RZ, 0x15, R2 ;  /* 0x00000015ff007819 */ /* 0x002fe80000011602 */
[----:B------:R-:W-:Y:S01]  /*5fc0*/  LOP3.LUT P0, RZ, R0, 0x3, R95, 0x48, !PT ;  /* 0x0000000300ff7812 */ /* 0x000fe2000780485f */
[----:B------:R-:W-:Y:S01]  /*5fd0*/  @!UPT UIADD3 URZ, UPT, UPT, URZ, URZ, URZ ;  /* 0x000000fffffff290 */ /* 0x000fe2000fffe0ff */
[----:B------:R-:W-:Y:S11]  /*5fe0*/  @P3 BRA `(.L_x_106) ;  /* 0x0000000000083947 */ /* 0x000ff60003800000 */
[----:B------:R-:W1:Y:S02]  /*5ff0*/  SYNCS.PHASECHK.TRANS64.TRYWAIT P1, [R16+URZ+0x190], R4 ;  /* 0x00019004100075a7 */ /* 0x000e6400080211ff */
[----:B-1----:R-:W-:Y:S05]  /*6000*/  @!P1 BRA `(.L_x_107) ;  /* 0x0000001c00189947 */ /* 0x002fea0003800000 */
.L_x_106:
[----:B------:R-:W-:Y:S05]  /*6010*/  @!P0 BRA `(.L_x_108) ;  /* 0x0000000000408947 */ /* 0x000fea0003800000 */
[----:B------:R-:W1:Y:S01]  /*6020*/  LDCU.64 UR8, c[0x4][0x70] ;  /* 0x01000e00ff0877ac */ /* 0x000e620008000a00 */
[----:B------:R-:W-:Y:S01]  /*6030*/  MOV R15, 0x0 ;  /* 0x00000000000f7802 */ /* 0x000fe20000000f00 */
[----:B------:R-:W-:Y:S02]  /*6040*/  HFMA2 R12, -RZ, RZ, 0, 5.9604644775390625e-08 ;  /* 0x00000001ff0c7431 */ /* 0x000fe400000001ff */
[----:B------:R-:W-:Y:S02]  /*6050*/  IMAD.MOV.U32 R8, RZ, RZ, 0x192 ;  /* 0x00000192ff087424 */ /* 0x000fe400078e00ff */
[----:B------:R-:W-:Y:S01]  /*6060*/  IMAD.MOV.U32 R13, RZ, RZ, RZ ;  /* 0x000000ffff0d7224 */ /* 0x000fe200078e00ff */
[----:B------:R-:W5:Y:S01]  /*6070*/  LDCU.64 UR6, c[0x4][0x78] ;  /* 0x01000f00ff0677ac */ /* 0x000f620008000a00 */
[----:B------:R-:W2:Y:S01]  /*6080*/  LDC.64 R14, c[0x4][R15] ;  /* 0x010000000f0e7b82 */ /* 0x000ea20000000a00 */
[----:B------:R-:W3:Y:S01]  /*6090*/  LDCU.64 UR4, c[0x4][0x10] ;  /* 0x01000200ff0477ac */ /* 0x000ee20008000a00 */
[----:B-1----:R-:W-:Y:S01]  /*60a0*/  MOV R5, UR9 ;  /* 0x0000000900057c02 */ /* 0x002fe20008000f00 */
[----:B------:R-:W-:Y:S01]  /*60b0*/  IMAD.U32 R4, RZ, RZ, UR8 ;  /* 0x00000008ff047e24 */ /* 0x000fe2000f8e00ff */
[----:B-----5:R-:W-:Y:S01]  /*60c0*/  MOV R7, UR7 ;  /* 0x0000000700077c02 */ /* 0x020fe20008000f00 */
[----:B------:R-:W-:Y:S01]  /*60d0*/  IMAD.U32 R6, RZ, RZ, UR6 ;  /* 0x00000006ff067e24 */ /* 0x000fe2000f8e00ff */
[----:B---3--:R-:W-:Y:S01]  /*60e0*/  MOV R11, UR5 ;  /* 0x00000005000b7c02 */ /* 0x008fe20008000f00 */
[----:B------:R-:W-:Y:S02]  /*60f0*/  IMAD.U32 R10, RZ, RZ, UR4 ;  /* 0x00000004ff0a7e24 */ /* 0x000fe4000f8e00ff */
[----:B------:R-:W-:Y:S07]  /*6100*/  LEPC R20, `(.L_x_108) ;  /* 0x000000001014794e */ /* 0x000fee0000000000 */
[----:B--2-4-:R-:W-:Y:S05]  /*6110*/  CALL.ABS.NOINC R14 ;  /* 0x000000000e007343 */ /* 0x014fea0003c00000 */
.L_x_108:
[----:B------:R-:W-:Y:S01]  /*6120*/  ISETP.NE.AND P0, PT, R109, RZ, PT ;  /* 0x000000ff6d00720c */ /* 0x000fe20003f05270 */
[----:B------:R-:W-:Y:S05]  /*6130*/  WARPSYNC.ALL ;  /* 0x0000000000007948 */ /* 0x000fea0003800000 */
[----:B------:R-:W-:Y:S01]  /*6140*/  R2UR UR4, R2 ;  /* 0x00000000020472ca */ /* 0x000fe200000e0000 */
[--C-:B---3--:R-:W-:Y:S01]  /*6150*/  HADD2.F32 R0, -RZ, R52.reuse.H0_H0 ;  /* 0x20000034ff007230 */ /* 0x108fe20000004100 */
[----:B------:R-:W-:Y:S01]  /*6160*/  R2UR UR5, R16 ;  /* 0x00000000100572ca */ /* 0x000fe200000e0000 */
[----:B------:R-:W-:Y:S01]  /*6170*/  HADD2.F32 R2, -RZ, R52.H1_H1 ;  /* 0x30000034ff027230 */ /* 0x000fe20000004100 */
[----:B------:R-:W-:Y:S01]  /*6180*/  BSSY.RECONVERGENT B0, `(.L_x_109) ;  /* 0x000008b000007945 */ /* 0x000fe20003800200 */
[--C-:B------:R-:W-:Y:S02]  /*6190*/  HADD2.F32 R3, -RZ, R53.reuse.H0_H0 ;  /* 0x20000035ff037230 */ /* 0x100fe40000004100 */
[----:B------:R-:W-:Y:S02]  /*61a0*/  HADD2.F32 R49, -RZ, R53.H1_H1 ;  /* 0x30000035ff317230 */ /* 0x000fe40000004100 */
[--C-:B------:R-:W-:Y:S02]  /*61b0*/  HADD2.F32 R50, -RZ, R54.reuse.H0_H0 ;  /* 0x20000036ff327230 */ /* 0x100fe40000004100 */
[----:B------:R-:W-:Y:S02]  /*61c0*/  HADD2.F32 R51, -RZ, R54.H1_H1 ;  /* 0x30000036ff337230 */ /* 0x000fe40000004100 */
[----:B------:R-:W1:Y:S01]  /*61d0*/  LDTM.x32 R4, tmem[UR4] ;  /* 0x00000004000479ee */ /* 0x000e6200082c0000 */
[----:B------:R-:W-:Y:S01]  /*61e0*/  NOP ;  /* 0x0000000000007918 */ /* 0x000fe20000000000 */
[----:B------:R-:W-:Y:S01]  /*61f0*/  UIADD3 UR5, UPT, UPT, UR5, 0x1b0, URZ ;  /* 0x000001b005057890 */ /* 0x000fe2000fffe0ff */
[--C-:B------:R-:W-:Y:S02]  /*6200*/  HADD2.F32 R52, -RZ, R55.reuse.H0_H0 ;  /* 0x20000037ff347230 */ /* 0x100fe40000004100 */
[----:B------:R-:W-:Y:S01]  /*6210*/  HADD2.F32 R53, -RZ, R55.H1_H1 ;  /* 0x30000037ff357230 */ /* 0x000fe20000004100 */
[----:B------:R-:W-:Y:S01]  /*6220*/  UPRMT UR5, UR37, 0x654, UR5 ;  /* 0x0000065425057896 */ /* 0x000fe20008000005 */
[--C-:B----4-:R-:W-:Y:S02]  /*6230*/  HADD2.F32 R54, -RZ, R60.reuse.H0_H0 ;  /* 0x2000003cff367230 */ /* 0x110fe40000004100 */
[----:B------:R-:W-:Y:S02]  /*6240*/  HADD2.F32 R55, -RZ, R60.H1_H1 ;  /* 0x3000003cff377230 */ /* 0x000fe40000004100 */
[--C-:B------:R-:W-:Y:S02]  /*6250*/  HADD2.F32 R56, -RZ, R61.reuse.H0_H0 ;  /* 0x2000003dff387230 */ /* 0x100fe40000004100 */
[----:B------:R-:W-:Y:S02]  /*6260*/  HADD2.F32 R57, -RZ, R61.H1_H1 ;  /* 0x3000003dff397230 */ /* 0x000fe40000004100 */
[----:B-1----:R-:W-:Y:S01]  /*6270*/  SYNCS.ARRIVE.TRANS64.RED.A1T0 RZ, [UR5], RZ ;  /* 0x000000ffffff79a7 */ /* 0x002fe20008100405 */
[--C-:B------:R-:W-:Y:S02]  /*6280*/  HADD2.F32 R58, -RZ, R62.reuse.H0_H0 ;  /* 0x2000003eff3a7230 */ /* 0x100fe40000004100 */
[----:B------:R-:W-:Y:S02]  /*6290*/  HADD2.F32 R59, -RZ, R62.H1_H1 ;  /* 0x3000003eff3b7230 */ /* 0x000fe40000004100 */
[--C-:B------:R-:W-:Y:S02]  /*62a0*/  HADD2.F32 R60, -RZ, R63.reuse.H0_H0 ;  /* 0x2000003fff3c7230 */ /* 0x100fe40000004100 */
[----:B------:R-:W-:Y:S02]  /*62b0*/  HADD2.F32 R61, -RZ, R63.H1_H1 ;  /* 0x3000003fff3d7230 */ /* 0x000fe40000004100 */
[C---:B------:R-:W-:Y:S01]  /*62c0*/  FMUL R4, R47.reuse, R4 ;  /* 0x000000042f047220 */ /* 0x040fe20000400000 */
[C---:B------:R-:W-:Y:S01]  /*62d0*/  FMUL R5, R47.reuse, R5 ;  /* 0x000000052f057220 */ /* 0x040fe20000400000 */
[C---:B------:R-:W-:Y:S01]  /*62e0*/  FMUL R6, R47.reuse, R6 ;  /* 0x000000062f067220 */ /* 0x040fe20000400000 */
[C---:B------:R-:W-:Y:S01]  /*62f0*/  FMUL R7, R47.reuse, R7 ;  /* 0x000000072f077220 */ /* 0x040fe20000400000 */
[C---:B------:R-:W-:Y:S01]  /*6300*/  FFMA R4, R48.reuse, R0, R4 ;  /* 0x0000000030047223 */ /* 0x040fe20000000004 */
[C---:B------:R-:W-:Y:S01]  /*6310*/  FFMA R5, R48.reuse, R2, R5 ;  /* 0x0000000230057223 */ /* 0x040fe20000000005 */
[C---:B------:R-:W-:Y:S01]  /*6320*/  FFMA R6, R48.reuse, R3, R6 ;  /* 0x0000000330067223 */ /* 0x040fe20000000006 */
[C---:B------:R-:W-:Y:S01]  /*6330*/  FFMA R7, R48.reuse, R49, R7 ;  /* 0x0000003130077223 */ /* 0x040fe20000000007 */
[C---:B------:R-:W-:Y:S01]  /*6340*/  FMUL R8, R47.reuse, R8 ;  /* 0x000000082f087220 */ /* 0x040fe20000400000 */
[----:B------:R-:W-:Y:S01]  /*6350*/  FMUL R9, R47, R9 ;  /* 0x000000092f097220 */ /* 0x000fe20000400000 */
[----:B------:R-:W-:Y:S01]  /*6360*/  F2FP.F16.F32.PACK_AB R4, R5, R4 ;  /* 0x000000040504723e */ /* 0x000fe200000000ff */
[----:B------:R-:W-:Y:S01]  /*6370*/  FMUL R0, R47, R10 ;  /* 0x0000000a2f007220 */ /* 0x000fe20000400000 */
[----:B------:R-:W-:Y:S01]  /*6380*/  F2FP.F16.F32.PACK_AB R5, R7, R6 ;  /* 0x000000060705723e */ /* 0x000fe200000000ff */
[C---:B------:R-:W-:Y:S01]  /*6390*/  FFMA R8, R48.reuse, R50, R8 ;  /* 0x0000003230087223 */ /* 0x040fe20000000008 */
[C---:B------:R-:W-:Y:S01]  /*63a0*/  FFMA R9, R48.reuse, R51, R9 ;  /* 0x0000003330097223 */ /* 0x040fe20000000009 */
[C---:B------:R-:W-:Y:S01]  /*63b0*/  FFMA R0, R48.reuse, R52, R0 ;  /* 0x0000003430007223 */ /* 0x040fe20000000000 */
[C---:B------:R-:W-:Y:S01]  /*63c0*/  FMUL R2, R47.reuse, R11 ;  /* 0x0000000b2f027220 */ /* 0x040fe20000400000 */
[C---:B------:R-:W-:Y:S01]  /*63d0*/  FMUL R3, R47.reuse, R12 ;  /* 0x0000000c2f037220 */ /* 0x040fe20000400000 */
[----:B------:R-:W-:Y:S01]  /*63e0*/  FMUL R10, R47, R13 ;  /* 0x0000000d2f0a7220 */ /* 0x000fe20000400000 */
[----:B------:R-:W-:Y:S01]  /*63f0*/  F2FP.F16.F32.PACK_AB R6, R9, R8 ;  /* 0x000000080906723e */ /* 0x000fe200000000ff */
[C---:B------:R-:W-:Y:S01]  /*6400*/  FFMA R2, R48.reuse, R53, R2 ;  /* 0x0000003530027223 */ /* 0x040fe20000000002 */
[C---:B------:R-:W-:Y:S01]  /*6410*/  FFMA R3, R48.reuse, R54, R3 ;  /* 0x0000003630037223 */ /* 0x040fe20000000003 */
[C---:B------:R-:W-:Y:S01]  /*6420*/  FFMA R10, R48.reuse, R55, R10 ;  /* 0x00000037300a7223 */ /* 0x040fe2000000000a */
[C---:B------:R-:W-:Y:S01]  /*6430*/  FMUL R11, R47.reuse, R14 ;  /* 0x0000000e2f0b7220 */ /* 0x040fe20000400000 */
[C---:B------:R-:W-:Y:S01]  /*6440*/  FMUL R15, R47.reuse, R15 ;  /* 0x0000000f2f0f7220 */ /* 0x040fe20000400000 */
[C---:B------:R-:W-:Y:S01]  /*6450*/  FMUL R12, R47.reuse, R16 ;  /* 0x000000102f0c7220 */ /* 0x040fe20000400000 */
[C---:B------:R-:W-:Y:S01]  /*6460*/  FMUL R13, R47.reuse, R17 ;  /* 0x000000112f0d7220 */ /* 0x040fe20000400000 */
[C---:B------:R-:W-:Y:S01]  /*6470*/  FFMA R11, R48.reuse, R56, R11 ;  /* 0x00000038300b7223 */ /* 0x040fe2000000000b */
[C---:B------:R-:W-:Y:S01]  /*6480*/  FMUL R14, R47.reuse, R18 ;  /* 0x000000122f0e7220 */ /* 0x040fe20000400000 */
[----:B------:R-:W-:Y:S01]  /*6490*/  FFMA R15, R48, R57, R15 ;  /* 0x00000039300f7223 */ /* 0x000fe2000000000f */
[--C-:B------:R-:W-:Y:S02]  /*64a0*/  HADD2.F32 R62, -RZ, R68.reuse.H0_H0 ;  /* 0x20000044ff3e7230 */ /* 0x100fe40000004100 */
[C---:B------:R-:W-:Y:S01]  /*64b0*/  FMUL R19, R47.reuse, R19 ;  /* 0x000000132f137220 */ /* 0x040fe20000400000 */
[----:B------:R-:W-:Y:S01]  /*64c0*/  F2FP.F16.F32.PACK_AB R7, R2, R0 ;  /* 0x000000000207723e */ /* 0x000fe200000000ff */
[C---:B------:R-:W-:Y:S01]  /*64d0*/  FFMA R12, R48.reuse, R58, R12 ;  /* 0x0000003a300c7223 */ /* 0x040fe2000000000c */
[----:B------:R-:W-:Y:S02]  /*64e0*/  HADD2.F32 R63, -RZ, R68.H1_H1 ;  /* 0x30000044ff3f7230 */ /* 0x000fe40000004100 */
[C---:B------:R-:W-:Y:S01]  /*64f0*/  FMUL R16, R47.reuse, R20 ;  /* 0x000000142f107220 */ /* 0x040fe20000400000 */
[C---:B------:R-:W-:Y:S01]  /*6500*/  FFMA R13, R48.reuse, R59, R13 ;  /* 0x0000003b300d7223 */ /* 0x040fe2000000000d */
[----:B------:R1:W-:Y:S01]  /*6510*/  STS.128 [R114], R4 ;  /* 0x0000000472007388 */ /* 0x0003e20000000c00 */
[--C-:B------:R-:W-:Y:S02]  /*6520*/  HADD2.F32 R64, -RZ, R69.reuse.H0_H0 ;  /* 0x20000045ff407230 */ /* 0x100fe40000004100 */
[C---:B------:R-:W-:Y:S01]  /*6530*/  FMUL R17, R47.reuse, R21 ;  /* 0x000000152f117220 */ /* 0x040fe20000400000 */
[C---:B------:R-:W-:Y:S01]  /*6540*/  FFMA R14, R48.reuse, R60, R14 ;  /* 0x0000003c300e7223 */ /* 0x040fe2000000000e */
[----:B------:R-:W-:Y:S02]  /*6550*/  HADD2.F32 R65, -RZ, R69.H1_H1 ;  /* 0x30000045ff417230 */ /* 0x000fe40000004100 */
[C---:B------:R-:W-:Y:S01]  /*6560*/  FMUL R18, R47.reuse, R22 ;  /* 0x000000162f127220 */ /* 0x040fe20000400000 */
[C---:B------:R-:W-:Y:S01]  /*6570*/  FFMA R19, R48.reuse, R61, R19 ;  /* 0x0000003d30137223 */ /* 0x040fe20000000013 */
        /* <DEDUP_REMOVED lines=8> */
[----:B------:R-:W-:Y:S01]  /*6600*/  FFMA R18, R48, R64, R18 ;  /* 0x0000004030127223 */ /* 0x000fe20000000012 */
[----:B------:R-:W-:Y:S02]  /*6610*/  HADD2.F32 R69, -RZ, R71.H1_H1 ;  /* 0x30000047ff457230 */ /* 0x000fe40000004100 */
[----:B------:R-:W-:Y:S01]  /*6620*/  FMUL R22, R47, R26 ;  /* 0x0000001a2f167220 */ /* 0x000fe20000400000 */
[----:B------:R-:W-:Y:S01]  /*6630*/  F2FP.F16.F32.PACK_AB R8, R10, R3 ;  /* 0x000000030a08723e */ /* 0x000fe200000000ff */
[C---:B------:R-:W-:Y:S01]  /*6640*/  FFMA R23, R48.reuse, R65, R23 ;  /* 0x0000004130177223 */ /* 0x040fe20000000017 */
[----:B------:R-:W-:Y:S01]  /*6650*/  F2FP.F16.F32.PACK_AB R9, R15, R11 ;  /* 0x0000000b0f09723e */ /* 0x000fe200000000ff */
[--C-:B------:R-:W-:Y:S02]  /*6660*/  HADD2.F32 R70, -RZ, R76.reuse.H0_H0 ;  /* 0x2000004cff467230 */ /* 0x100fe40000004100 */
[----:B------:R-:W-:Y:S01]  /*6670*/  FMUL R27, R47, R27 ;  /* 0x0000001b2f1b7220 */ /* 0x000fe20000400000 */
[----:B------:R-:W-:Y:S01]  /*6680*/  F2FP.F16.F32.PACK_AB R10, R13, R12 ;  /* 0x0000000c0d0a723e */ /* 0x000fe200000000ff */
[C---:B------:R-:W-:Y:S01]  /*6690*/  FFMA R20, R48.reuse, R66, R20 ;  /* 0x0000004230147223 */ /* 0x040fe20000000014 */
[----:B------:R-:W-:Y:S01]  /*66a0*/  F2FP.F16.F32.PACK_AB R11, R19, R14 ;  /* 0x0000000e130b723e */ /* 0x000fe200000000ff */
[----:B------:R-:W-:Y:S02]  /*66b0*/  HADD2.F32 R71, -RZ, R76.H1_H1 ;  /* 0x3000004cff477230 */ /* 0x000fe40000004100 */
[C---:B------:R-:W-:Y:S01]  /*66c0*/  FMUL R24, R47.reuse, R28 ;  /* 0x0000001c2f187220 */ /* 0x040fe20000400000 */
[C---:B------:R-:W-:Y:S01]  /*66d0*/  FFMA R21, R48.reuse, R67, R21 ;  /* 0x0000004330157223 */ /* 0x040fe20000000015 */
[--C-:B------:R-:W-:Y:S01]  /*66e0*/  HADD2.F32 R72, -RZ, R77.reuse.H0_H0 ;  /* 0x2000004dff487230 */ /* 0x100fe20000004100 */
[----:B------:R1:W-:Y:S01]  /*66f0*/  STS.128 [R113+0x10], R8 ;  /* 0x0000100871007388 */ /* 0x0003e20000000c00 */
        /* <DEDUP_REMOVED lines=12> */
[----:B------:R-:W-:Y:S01]  /*67c0*/  FMUL R29, R47, R33 ;  /* 0x000000212f1d7220 */ /* 0x000fe20000400000 */
[----:B------:R-:W-:Y:S01]  /*67d0*/  F2FP.F16.F32.PACK_AB R16, R17, R16 ;  /* 0x000000101110723e */ /* 0x000fe200000000ff */
[C---:B------:R-:W-:Y:S01]  /*67e0*/  FFMA R26, R48.reuse, R72, R26 ;  /* 0x00000048301a7223 */ /* 0x040fe2000000001a */
[----:B------:R-:W-:Y:S02]  /*67f0*/  HADD2.F32 R77, -RZ, R79.H1_H1 ;  /* 0x3000004fff4d7230 */ /* 0x000fe40000004100 */
[----:B------:R-:W-:Y:S01]  /*6800*/  FMUL R30, R47, R34 ;  /* 0x000000222f1e7220 */ /* 0x000fe20000400000 */
[----:B------:R-:W-:Y:S01]  /*6810*/  F2FP.F16.F32.PACK_AB R17, R23, R18 ;  /* 0x000000121711723e */ /* 0x000fe200000000ff */
[C---:B------:R-:W-:Y:S01]  /*6820*/  FFMA R31, R48.reuse, R73, R31 ;  /* 0x00000049301f7223 */ /* 0x040fe2000000001f */
[----:B------:R-:W-:Y:S01]  /*6830*/  FMUL R35, R47, R35 ;  /* 0x000000232f237220 */ /* 0x000fe20000400000 */
[----:B------:R-:W-:Y:S01]  /*6840*/  F2FP.F16.F32.PACK_AB R18, R21, R20 ;  /* 0x000000141512723e */ /* 0x000fe200000000ff */
[C---:B------:R-:W-:Y:S01]  /*6850*/  FFMA R28, R48.reuse, R74, R28 ;  /* 0x0000004a301c7223 */ /* 0x040fe2000000001c */
[----:B------:R-:W-:Y:S01]  /*6860*/  F2FP.F16.F32.PACK_AB R19, R27, R22 ;  /* 0x000000161b13723e */ /* 0x000fe200000000ff */
[C---:B------:R-:W-:Y:S01]  /*6870*/  FFMA R29, R48.reuse, R75, R29 ;  /* 0x0000004b301d7223 */ /* 0x040fe2000000001d */
[C---:B------:R-:W-:Y:S01]  /*6880*/  FFMA R30, R48.reuse, R76, R30 ;  /* 0x0000004c301e7223 */ /* 0x040fe2000000001e */
[----:B------:R-:W-:Y:S01]  /*6890*/  FFMA R35, R48, R77, R35 ;  /* 0x0000004d30237223 */ /* 0x000fe20000000023 */
[----:B------:R-:W-:Y:S01]  /*68a0*/  F2FP.F16.F32.PACK_AB R24, R25, R24 ;  /* 0x000000181918723e */ /* 0x000fe200000000ff */
[----:B------:R1:W-:Y:S01]  /*68b0*/  STS.128 [R112+0x20], R16 ;  /* 0x0000201070007388 */ /* 0x0003e20000000c00 */
[----:B------:R-:W-:Y:S02]  /*68c0*/  F2FP.F16.F32.PACK_AB R25, R31, R26 ;  /* 0x0000001a1f19723e */ /* 0x000fe400000000ff */
[----:B------:R-:W-:Y:S02]  /*68d0*/  F2FP.F16.F32.PACK_AB R26, R29, R28 ;  /* 0x0000001c1d1a723e */ /* 0x000fe400000000ff */
[----:B------:R-:W-:Y:S05]  /*68e0*/  F2FP.F16.F32.PACK_AB R27, R35, R30 ;  /* 0x0000001e231b723e */ /* 0x000fea00000000ff */
[----:B------:R1:W-:Y:S01]  /*68f0*/  STS.128 [R111+0x30], R24 ;  /* 0x000030186f007388 */ /* 0x0003e20000000c00 */
[----:B------:R-:W-:Y:S01]  /*6900*/  @!PT LDS RZ, [RZ] ;  /* 0x00000000fffff984 */ /* 0x000fe20000000800 */
[----:B------:R-:W-:Y:S01]  /*6910*/  @!PT LDS RZ, [RZ] ;  /* 0x00000000fffff984 */ /* 0x000fe20000000800 */
[----:B------:R-:W-:Y:S01]  /*6920*/  @!PT LDS RZ, [RZ] ;  /* 0x00000000fffff984 */ /* 0x000fe20000000800 */
[----:B------:R-:W-:Y:S01]  /*6930*/  @!PT LDS RZ, [RZ] ;  /* 0x00000000fffff984 */ /* 0x000fe20000000800 */
[----:B------:R3:W-:Y:S07]  /*6940*/  MEMBAR.ALL.CTA ;  /* 0x0000000000007992 */ /* 0x0007ee0000008000 */
[----:B---3--:R-:W3:Y:S02]  /*6950*/  FENCE.VIEW.ASYNC.S ;  /* 0x00000000000073c6 */ /* 0x008ee40000000000 */
[----:B---3--:R-:W-:Y:S06]  /*6960*/  BAR.SYNC.DEFER_BLOCKING 0x1, 0x80 ;  /* 0x0042000000007b1d */ /* 0x008fec0000010000 */
[----:B------:R-:W-:Y:S05]  /*6970*/  @P0 BRA `(.L_x_110) ;  /* 0x00000000002c0947 */ /* 0x000fea0003800000 */
[----:B------:R-:W-:Y:S01]  /*6980*/  R2UR UR12, R92 ;  /* 0x000000005c0c72ca */ /* 0x000fe200000e0000 */
[----:B------:R-:W-:Y:S01]  /*6990*/  UIADD3 UR10, UP0, UPT, UR46, 0x680, URZ ;  /* 0x000006802e0a7890 */ /* 0x000fe2000ff1e0ff */
[----:B------:R-:W-:Y:S01]  /*69a0*/  R2UR UR9, R93 ;  /* 0x000000005d0972ca */ /* 0x000fe200000e0000 */
[----:B------:R-:W-:Y:S01]  /*69b0*/  UMOV UR7, UR36 ;  /* 0x0000002400077c82 */ /* 0x000fe20008000000 */
[----:B------:R-:W-:Y:S01]  /*69c0*/  R2UR UR8, R115 ;  /* 0x00000000730872ca */ /* 0x000fe200000e0000 */
[----:B------:R-:W-:Y:S08]  /*69d0*/  UIADD3.X UR11, UPT, UPT, URZ, UR47, URZ, UP0, !UPT ;  /* 0x0000002fff0b7290 */ /* 0x000ff000087fe4ff */
[----:B------:R-:W-:Y:S02]  /*69e0*/  USHF.L.U32 UR5, UR12, 0x5, URZ ;  /* 0x000000050c057899 */ /* 0x000fe400080006ff */
[----:B------:R-:W-:Y:S02]  /*69f0*/  USHF.L.U32 UR6, UR9, 0x7, URZ ;  /* 0x0000000709067899 */ /* 0x000fe400080006ff */
[----:B------:R-:W-:Y:S09]  /*6a00*/  UIADD3 UR4, UPT, UPT, UR42, 0x400, UR8 ;  /* 0x000004002a047890 */ /* 0x000ff2000fffe008 */
[----:B------:R3:W-:Y:S02]  /*6a10*/  UTMASTG.3D [UR4], [UR10] ;  /* 0x000000040a0073b5 */ /* 0x0007e40008010000 */
[----:B---3--:R0:W-:Y:S02]  /*6a20*/  UTMACMDFLUSH ;  /* 0x00000000000079b7 */ /* 0x0081e40000000000 */
.L_x_110:
[----:B------:R-:W-:Y:S05]  /*6a30*/  BSYNC.RECONVERGENT B0 ;  /* 0x0000000000007941 */ /* 0x000fea0003800200 */
.L_x_109:
[----:B------:R-:W-:Y:S04]  /*6a40*/  BSSY.RECONVERGENT B0, `(.L_x_111) ;  /* 0x0000003000007945 */ /* 0x000fe80003800200 */
[----:B------:R-:W-:Y:S05]  /*6a50*/  @P0 BRA `(.L_x_112) ;  /* 0x0000000000040947 */ /* 0x000fea0003800000 */
[----:B------:R-:W-:Y:S04]  /*6a60*/  DEPBAR.LE SB0, 0x0 ;  /* 0x000080000000791a */ /* 0x000fe80000000000 */
.L_x_112:
[----:B------:R-:W-:Y:S05]  /*6a70*/  BSYNC.RECONVERGENT B0 ;  /* 0x0000000000007941 */ /* 0x000fea0003800200 */
.L_x_111:
[----:B------:R-:W-:Y:S01]  /*6a80*/  BAR.SYNC.DEFER_BLOCKING 0x1, 0x80 ;  /* 0x0042000000007b1d */ /* 0x000fe20000010000 */
[----:B------:R-:W-:Y:S01]  /*6a90*/  UIADD3 UR43, UPT, UPT, UR43, 0x1, URZ ;  /* 0x000000012b2b7890 */ /* 0x000fe2000fffe0ff */
[----:B------:R-:W-:Y:S02]  /*6aa0*/  IADD3 R45, PT, PT, R45, 0x1, RZ ;  /* 0x000000012d2d7810 */ /* 0x000fe40007ffe0ff */
[----:B------:R-:W-:Y:S01]  /*6ab0*/  IADD3 R101, PT, PT, R101, 0x1, RZ ;  /* 0x0000000165657810 */ /* 0x000fe20007ffe0ff */
[----:B------:R-:W-:Y:S09]  /*6ac0*/  UISETP.NE.AND UP0, UPT, UR43, URZ, UPT ;  /* 0x000000ff2b00728c */ /* 0x000ff2000bf05270 */
[----:B------:R-:W-:Y:S05]  /*6ad0*/  BRA.U !UP0, `(.L_x_113) ;  /* 0x0000000108287547 */ /* 0x000fea000b800000 */
[----:B------:R-:W-:Y:S01]  /*6ae0*/  ISETP.NE.AND P0, PT, R117, RZ, PT ;  /* 0x000000ff7500720c */ /* 0x000fe20003f05270 */
[----:B------:R-:W-:Y:S11]  /*6af0*/  IMAD.U32 R0, RZ, RZ, UR37 ;  /* 0x00000025ff007e24 */ /* 0x000ff6000f8e00ff */
[----:B------:R-:W-:Y:S01]  /*6b00*/  @!UPT UIADD3 URZ, UPT, UPT, URZ, URZ, URZ ;  /* 0x000000fffffff290 */ /* 0x000fe2000fffe0ff */
[C---:B------:R-:W-:Y:S01]  /*6b10*/  @P0 LEA R2, R100.reuse, UR42, 0x3 ;  /* 0x0000002a64020c11 */ /* 0x040fe2000f8e18ff */
[----:B------:R-:W-:Y:S04]  /*6b20*/  VIADD R100, R100, 0x1 ;  /* 0x0000000164647836 */ /* 0x000fe80000000000 */
[----:B------:R-:W-:Y:S05]  /*6b30*/  @P0 VIADD R2, R2, 0x150 ;  /* 0x0000015002020836 */ /* 0x000fea0000000000 */
[----:B------:R-:W-:Y:S04]  /*6b40*/  @P0 PRMT R0, R0, 0x654, R2 ;  /* 0x0000065400000816 */ /* 0x000fe80000000002 */
[----:B------:R3:W-:Y:S01]  /*6b50*/  @P0 SYNCS.ARRIVE.TRANS64.RED.A1T0 RZ, [R0+URZ], RZ ;  /* 0x000000ff00ff09a7 */ /* 0x0007e200081004ff */
[C---:B------:R-:W-:Y:S04]  /*6b60*/  ISETP.NE.AND P0, PT, R100.reuse, 0x2, PT ;  /* 0x000000026400780c */ /* 0x040fe80003f05270 */
[----:B------:R-:W-:Y:S09]  /*6b70*/  SEL R100, R100, RZ, P0 ;  /* 0x000000ff64647207 */ /* 0x000ff20000000000 */
.L_x_113:
[----:B------:R-:W-:Y:S01]  /*6b80*/  ISETP.NE.AND P3, PT, R110, RZ, PT ;  /* 0x000000ff6e00720c */ /* 0x000fe20003f65270 */
[----:B------:R-:W-:Y:S01]  /*6b90*/  IMAD.IADD R92, R43, 0x1, R90 ;  /* 0x000000012b5c7824 */ /* 0x000fe200078e025a */
[----:B------:R-:W-:Y:S01]  /*6ba0*/  ISETP.NE.AND P0, PT, R116, 0x2, PT ;  /* 0x000000027400780c */ /* 0x000fe20003f05270 */
[----:B------:R-:W-:Y:S01]  /*6bb0*/  IMAD.IADD R93, R44, 0x1, R91 ;  /* 0x000000012c5d7824 */ /* 0x000fe200078e025b */
[----:B------:R-:W-:Y:S02]  /*6bc0*/  ISETP.NE.AND P1, PT, R45, 0x4, PT ;  /* 0x000000042d00780c */ /* 0x000fe40003f25270 */
[----:B------:R-:W-:Y:S02]  /*6bd0*/  ISETP.NE.AND P2, PT, R101, 0x2, PT ;  /* 0x000000026500780c */ /* 0x000fe40003f45270 */
[----:B------:R-:W-:Y:S02]  /*6be0*/  SEL R3, RZ, 0x1, P0 ;  /* 0x00000001ff037807 */ /* 0x000fe40000000000 */
[----:B------:R-:W-:Y:S02]  /*6bf0*/  SEL R2, RZ, 0x1, P1 ;  /* 0x00000001ff027807 */ /* 0x000fe40000800000 */
[----:B---3--:R-:W-:Y:S02]  /*6c00*/  SEL R0, RZ, 0x1, P2 ;  /* 0x00000001ff007807 */ /* 0x008fe40001000000 */
[----:B------:R-:W-:Y:S02]  /*6c10*/  @P3 R2UR UR36, R99 ;  /* 0x00000000632432ca */ /* 0x000fe400000e0000 */
[----:B------:R-:W-:Y:S02]  /*6c20*/  LOP3.LUT R102, R102, R3, RZ, 0x3c, !PT ;  /* 0x0000000366667212 */ /* 0x000fe400078e3cff */
[----:B------:R-:W-:Y:S02]  /*6c30*/  LOP3.LUT R103, R103, R2, RZ, 0x3c, !PT ;  /* 0x0000000267677212 */ /* 0x000fe400078e3cff */
[----:B------:R-:W-:Y:S02]  /*6c40*/  LOP3.LUT R104, R104, R0, RZ, 0x3c, !PT ;  /* 0x0000000068687212 */ /* 0x000fe400078e3cff */
[----:B------:R-:W-:Y:S02]  /*6c50*/  SEL R116, R116, RZ, P0 ;  /* 0x000000ff74747207 */ /* 0x000fe40000000000 */
[----:B------:R-:W-:Y:S02]  /*6c60*/  SEL R45, R45, RZ, P1 ;  /* 0x000000ff2d2d7207 */ /* 0x000fe40000800000 */
[----:B------:R-:W-:Y:S01]  /*6c70*/  SEL R101, R101, RZ, P2 ;  /* 0x000000ff65657207 */ /* 0x000fe20001000000 */
[----:B------:R-:W-:Y:S06]  /*6c80*/  @P3 BRA `(.L_x_114) ;  /* 0xffffffe400803947 */ /* 0x000fec000383ffff */
[----:B------:R-:W-:-:S09]  /*6c90*/  UISETP.NE.AND UP0, UPT, UR45, URZ, UPT ;  /* 0x000000ff2d00728c */ /* 0x000fd2000bf05270 */
[----:B------:R-:W-:Y:S05]  /*6ca0*/  BRA.U !UP0, `(.L_x_115) ;  /* 0x0000000108487547 */ /* 0x000fea000b800000 */
[----:B------:R-:W3:Y:S02]  /*6cb0*/  LDCU.64 UR4, c[0x0][0x890] ;  /* 0x00011200ff0477ac */ /* 0x000ee40008000a00 */
[----:B---3--:R-:W-:-:S04]  /*6cc0*/  UISETP.NE.U32.AND UP0, UPT, UR4, URZ, UPT ;  /* 0x000000ff0400728c */ /* 0x008fc8000bf05070 */
[----:B------:R-:W-:-:S09]  /*6cd0*/  UISETP.NE.AND.EX UP0, UPT, UR5, URZ, UPT, UP0 ;  /* 0x000000ff0500728c */ /* 0x000fd2000bf05300 */
[----:B------:R-:W-:Y:S05]  /*6ce0*/  BRA.U UP0, `(.L_x_116) ;  /* 0x00000001000c7547 */ /* 0x000fea000b800000 */
[----:B------:R-:W-:-:S13]  /*6cf0*/  FSETP.NEU.AND P0, PT, R48, RZ, PT ;  /* 0x000000ff3000720b */ /* 0x000fda0003f0d000 */
[----:B------:R-:W-:Y:S05]  /*6d00*/  @!P0 EXIT ;  /* 0x000000000000894d */ /* 0x000fea0003800000 */
[----:B------:R-:W-:Y:S05]  /*6d10*/  BRA `(.L_x_115) ;  /* 0x00000000002c7947 */ /* 0x000fea0003800000 */
.L_x_116:
[----:B------:R-:W-:Y:S01]  /*6d20*/  LOP3.LUT P0, RZ, R94, 0xff, RZ, 0xc0, !PT ;  /* 0x000000ff5eff7812 */ /* 0x000fe2000780c0ff */
[----:B------:R-:W-:-:S12]  /*6d30*/  BSSY.RECONVERGENT B0, `(.L_x_115) ;  /* 0x0000009000007945 */ /* 0x000fd80003800200 */
[----:B------:R-:W-:Y:S05]  /*6d40*/  @P0 BRA `(.L_x_117) ;  /* 0x0000000000140947 */ /* 0x000fea0003800000 */
[----:B------:R-:W3:Y:S02]  /*6d50*/  LDCU.64 UR4, c[0x0][0x888] ;  /* 0x00011100ff0477ac */ /* 0x000ee40008000a00 */
[----:B---3--:R-:W-:-:S04]  /*6d60*/  ISETP.NE.U32.AND P0, PT, RZ, UR4, PT ;  /* 0x00000004ff007c0c */ /* 0x008fc8000bf05070 */
[----:B------:R-:W-:-:S13]  /*6d70*/  ISETP.NE.AND.EX P0, PT, RZ, UR5, PT, P0 ;  /* 0x00000005ff007c0c */ /* 0x000fda000bf05300 */
[----:B------:R-:W-:Y:S05]  /*6d80*/  @!P0 EXIT ;  /* 0x000000000000894d */ /* 0x000fea0003800000 */
[----:B------:R-:W-:Y:S05]  /*6d90*/  BRA `(.L_x_118) ;  /* 0x0000000000087947 */ /* 0x000fea0003800000 */
.L_x_117:
[----:B------:R-:W-:-:S13]  /*6da0*/  FSETP.NEU.AND P0, PT, R48, RZ, PT ;  /* 0x000000ff3000720b */ /* 0x000fda0003f0d000 */
[----:B------:R-:W-:Y:S05]  /*6db0*/  @!P0 EXIT ;  /* 0x000000000000894d */ /* 0x000fea0003800000 */
.L_x_118:
[----:B------:R-:W-:Y:S05]  /*6dc0*/  BSYNC.RECONVERGENT B0 ;  /* 0x0000000000007941 */ /* 0x000fea0003800200 */
.L_x_115:
[----:B------:R-:W-:-:S04]  /*6dd0*/  DEPBAR.LE SB0, 0x0 ;  /* 0x000080000000791a */ /* 0x000fc80000000000 */
[----:B------:R-:W-:Y:S05]  /*6de0*/  EXIT ;  /* 0x000000000000794d */ /* 0x000fea0003800000 */
.L_x_20:
[----:B--2---:R2:W1:Y:S02]  /*6df0*/  SYNCS.PHASECHK.TRANS64.TRYWAIT P0, [R2+URZ+0x1e0], R3 ;  /* 0x0001e003020075a7 */ /* 0x00446400080011ff */
[----:B-1----:R-:W-:Y:S05]  /*6e00*/  @!P0 NANOSLEEP.SYNCS 0x989680 ;  /* 0x009896800000895d */ /* 0x002fea0003900000 */
[----:B------:R-:W1:Y:S02]  /*6e10*/  @!P0 SYNCS.PHASECHK.TRANS64 P0, [R2+URZ+0x1e0], R3 ;  /* 0x0001e003020085a7 */ /* 0x000e6400080010ff */
[----:B-1----:R-:W-:Y:S05]  /*6e20*/  @!P0 BRA `(.L_x_20) ;  /* 0xfffffffc00f08947 */ /* 0x002fea000383ffff */
[----:B------:R-:W-:Y:S05]  /*6e30*/  BRA `(.L_x_119) ;  /* 0xffffffa800647947 */ /* 0x000fea000383ffff */
.L_x_23:
[----:B-1----:R-:W-:-:S07]  /*6e40*/  MOV R2, UR33 ;  /* 0x0000002100027c02 */ /* 0x002fce0008000f00 */
.L_x_120:
[----:B-1----:R1:W2:Y:S02]  /*6e50*/  SYNCS.PHASECHK.TRANS64.TRYWAIT P0, [R2+URZ+0xa0], R4 ;  /* 0x0000a004020075a7 */ /* 0x0022a400080011ff */
[----:B--2---:R-:W-:Y:S05]  /*6e60*/  @!P0 NANOSLEEP.SYNCS 0x989680 ;  /* 0x009896800000895d */ /* 0x004fea0003900000 */
[----:B------:R-:W2:Y:S02]  /*6e70*/  @!P0 SYNCS.PHASECHK.TRANS64 P0, [R2+URZ+0xa0], R4 ;  /* 0x0000a004020085a7 */ /* 0x000ea400080010ff */
[----:B--2---:R-:W-:Y:S05]  /*6e80*/  @!P0 BRA `(.L_x_120) ;  /* 0xfffffffc00f08947 */ /* 0x004fea000383ffff */
[----:B------:R-:W-:Y:S05]  /*6e90*/  BRA `(.L_x_22) ;  /* 0xffffffa800b47947 */ /* 0x000fea000383ffff */
.L_x_29:
[----:B-1----:R-:W-:-:S07]  /*6ea0*/  MOV R2, UR17 ;  /* 0x0000001100027c02 */ /* 0x002fce0008000f00 */
.L_x_121:
[----:B-1----:R1:W2:Y:S02]  /*6eb0*/  SYNCS.PHASECHK.TRANS64.TRYWAIT P0, [R2+URZ+0xa0], R4 ;  /* 0x0000a004020075a7 */ /* 0x0022a400080011ff */
[----:B--2---:R-:W-:Y:S05]  /*6ec0*/  @!P0 NANOSLEEP.SYNCS 0x989680 ;  /* 0x009896800000895d */ /* 0x004fea0003900000 */
[----:B------:R-:W2:Y:S02]  /*6ed0*/  @!P0 SYNCS.PHASECHK.TRANS64 P0, [R2+URZ+0xa0], R4 ;  /* 0x0000a004020085a7 */ /* 0x000ea400080010ff */
[----:B--2---:R-:W-:Y:S05]  /*6ee0*/  @!P0 BRA `(.L_x_121) ;  /* 0xfffffffc00f08947 */ /* 0x004fea000383ffff */
[----:B------:R-:W-:Y:S05]  /*6ef0*/  BRA `(.L_x_28) ;  /* 0xffffffac005c7947 */ /* 0x000fea000383ffff */
.L_x_33:
[----:B-1----:R1:W2:Y:S02]  /*6f00*/  SYNCS.PHASECHK.TRANS64.TRYWAIT P0, [R2+URZ+0x170], R3 ;  /* 0x00017003020075a7 */ /* 0x0022a400080011ff */
[----:B--2---:R-:W-:Y:S05]  /*6f10*/  @!P0 NANOSLEEP.SYNCS 0x989680 ;  /* 0x009896800000895d */ /* 0x004fea0003900000 */
[----:B------:R-:W2:Y:S02]  /*6f20*/  @!P0 SYNCS.PHASECHK.TRANS64 P0, [R2+URZ+0x170], R3 ;  /* 0x00017003020085a7 */ /* 0x000ea400080010ff */
[----:B--2---:R-:W-:Y:S05]  /*6f30*/  @!P0 BRA `(.L_x_33) ;  /* 0xfffffffc00f08947 */ /* 0x004fea000383ffff */
[----:B------:R-:W-:Y:S05]  /*6f40*/  BRA `(.L_x_122) ;  /* 0xffffffac00ec7947 */ /* 0x000fea000383ffff */
.L_x_37:
[----:B----4-:R-:W-:-:S07]  /*6f50*/  MOV R0, UR5 ;  /* 0x0000000500007c02 */ /* 0x010fce0008000f00 */
.L_x_123:
[----:B-1----:R1:W2:Y:S02]  /*6f60*/  SYNCS.PHASECHK.TRANS64.TRYWAIT P0, [R0+URZ], R2 ;  /* 0x00000002000075a7 */ /* 0x0022a400080011ff */
[----:B--2---:R-:W-:Y:S05]  /*6f70*/  @!P0 NANOSLEEP.SYNCS 0x989680 ;  /* 0x009896800000895d */ /* 0x004fea0003900000 */
[----:B------:R-:W2:Y:S02]  /*6f80*/  @!P0 SYNCS.PHASECHK.TRANS64 P0, [R0+URZ], R2 ;  /* 0x00000002000085a7 */ /* 0x000ea400080010ff */
[----:B--2---:R-:W-:Y:S05]  /*6f90*/  @!P0 BRA `(.L_x_123) ;  /* 0xfffffffc00f08947 */ /* 0x004fea000383ffff */
[----:B------:R-:W-:Y:S05]  /*6fa0*/  BRA `(.L_x_124) ;  /* 0xffffffb4005c7947 */ /* 0x000fea000383ffff */
.L_x_38:
[----:B----4-:R-:W-:-:S07]  /*6fb0*/  MOV R0, UR5 ;  /* 0x0000000500007c02 */ /* 0x010fce0008000f00 */
.L_x_125:
[----:B-1----:R1:W2:Y:S02]  /*6fc0*/  SYNCS.PHASECHK.TRANS64.TRYWAIT P0, [R0+URZ], R3 ;  /* 0x00000003000075a7 */ /* 0x0022a400080011ff */
[----:B--2---:R-:W-:Y:S05]  /*6fd0*/  @!P0 NANOSLEEP.SYNCS 0x989680 ;  /* 0x009896800000895d */ /* 0x004fea0003900000 */
[----:B------:R-:W2:Y:S02]  /*6fe0*/  @!P0 SYNCS.PHASECHK.TRANS64 P0, [R0+URZ], R3 ;  /* 0x00000003000085a7 */ /* 0x000ea400080010ff */
[----:B--2---:R-:W-:Y:S05]  /*6ff0*/  @!P0 BRA `(.L_x_125) ;  /* 0xfffffffc00f08947 */ /* 0x004fea000383ffff */
[----:B------:R-:W-:Y:S05]  /*7000*/  BRA `(.L_x_126) ;  /* 0xffffffb400687947 */ /* 0x000fea000383ffff */
.L_x_39:
[----:B----4-:R-:W-:-:S07]  /*7010*/  MOV R0, UR5 ;  /* 0x0000000500007c02 */ /* 0x010fce0008000f00 */
.L_x_127:
[----:B-1----:R1:W2:Y:S02]  /*7020*/  SYNCS.PHASECHK.TRANS64.TRYWAIT P0, [R0+URZ], R3 ;  /* 0x00000003000075a7 */ /* 0x0022a400080011ff */
[----:B--2---:R-:W-:Y:S05]  /*7030*/  @!P0 NANOSLEEP.SYNCS 0x989680 ;  /* 0x009896800000895d */ /* 0x004fea0003900000 */
[----:B------:R-:W2:Y:S02]  /*7040*/  @!P0 SYNCS.PHASECHK.TRANS64 P0, [R0+URZ], R3 ;  /* 0x00000003000085a7 */ /* 0x000ea400080010ff */
[----:B--2---:R-:W-:Y:S05]  /*7050*/  @!P0 BRA `(.L_x_127) ;  /* 0xfffffffc00f08947 */ /* 0x004fea000383ffff */
[----:B------:R-:W-:Y:S05]  /*7060*/  BRA `(.L_x_128) ;  /* 0xffffffb400747947 */ /* 0x000fea000383ffff */
.L_x_40:
[----:B----4-:R-:W-:-:S07]  /*7070*/  MOV R0, UR5 ;  /* 0x0000000500007c02 */ /* 0x010fce0008000f00 */
.L_x_129:
[----:B-1----:R1:W2:Y:S02]  /*7080*/  SYNCS.PHASECHK.TRANS64.TRYWAIT P0, [R0+URZ], R3 ;  /* 0x00000003000075a7 */ /* 0x0022a400080011ff */
[----:B--2---:R-:W-:Y:S05]  /*7090*/  @!P0 NANOSLEEP.SYNCS 0x989680 ;  /* 0x009896800000895d */ /* 0x004fea0003900000 */
[----:B------:R-:W2:Y:S02]  /*70a0*/  @!P0 SYNCS.PHASECHK.TRANS64 P0, [R0+URZ], R3 ;  /* 0x00000003000085a7 */ /* 0x000ea400080010ff */
[----:B--2---:R-:W-:Y:S05]  /*70b0*/  @!P0 BRA `(.L_x_129) ;  /* 0xfffffffc00f08947 */ /* 0x004fea000383ffff */
[----:B------:R-:W-:Y:S05]  /*70c0*/  BRA `(.L_x_130) ;  /* 0xffffffb400807947 */ /* 0x000fea000383ffff */
.L_x_41:
[----:B----4-:R-:W-:-:S07]  /*70d0*/  MOV R0, UR5 ;  /* 0x0000000500007c02 */ /* 0x010fce0008000f00 */
.L_x_131:
[----:B-1----:R1:W2:Y:S02]  /*70e0*/  SYNCS.PHASECHK.TRANS64.TRYWAIT P0, [R0+URZ], R3 ;  /* 0x00000003000075a7 */ /* 0x0022a400080011ff */
[----:B--2---:R-:W-:Y:S05]  /*70f0*/  @!P0 NANOSLEEP.SYNCS 0x989680 ;  /* 0x009896800000895d */ /* 0x004fea0003900000 */
[----:B------:R-:W2:Y:S02]  /*7100*/  @!P0 SYNCS.PHASECHK.TRANS64 P0, [R0+URZ], R3 ;  /* 0x00000003000085a7 */ /* 0x000ea400080010ff */
[----:B--2---:R-:W-:Y:S05]  /*7110*/  @!P0 BRA `(.L_x_131) ;  /* 0xfffffffc00f08947 */ /* 0x004fea000383ffff */
[----:B------:R-:W-:Y:S05]  /*7120*/  BRA `(.L_x_132) ;  /* 0xffffffb4008c7947 */ /* 0x000fea000383ffff */
.L_x_42:
[----:B----4-:R-:W-:-:S07]  /*7130*/  MOV R0, UR5 ;  /* 0x0000000500007c02 */ /* 0x010fce0008000f00 */
.L_x_133:
[----:B-1----:R1:W2:Y:S02]  /*7140*/  SYNCS.PHASECHK.TRANS64.TRYWAIT P0, [R0+URZ], R3 ;  /* 0x00000003000075a7 */ /* 0x0022a400080011ff */
[----:B--2---:R-:W-:Y:S05]  /*7150*/  @!P0 NANOSLEEP.SYNCS 0x989680 ;  /* 0x009896800000895d */ /* 0x004fea0003900000 */
[----:B------:R-:W2:Y:S02]  /*7160*/  @!P0 SYNCS.PHASECHK.TRANS64 P0, [R0+URZ], R3 ;  /* 0x00000003000085a7 */ /* 0x000ea400080010ff */
[----:B--2---:R-:W-:Y:S05]  /*7170*/  @!P0 BRA `(.L_x_133) ;  /* 0xfffffffc00f08947 */ /* 0x004fea000383ffff */
[----:B------:R-:W-:Y:S05]  /*7180*/  BRA `(.L_x_134) ;  /* 0xffffffb400987947 */ /* 0x000fea000383ffff */
.L_x_43:
[----:B----4-:R-:W-:-:S07]  /*7190*/  MOV R0, UR5 ;  /* 0x0000000500007c02 */ /* 0x010fce0008000f00 */
.L_x_135:
[----:B-1----:R1:W2:Y:S02]  /*71a0*/  SYNCS.PHASECHK.TRANS64.TRYWAIT P0, [R0+URZ], R3 ;  /* 0x00000003000075a7 */ /* 0x0022a400080011ff */
[----:B--2---:R-:W-:Y:S05]  /*71b0*/  @!P0 NANOSLEEP.SYNCS 0x989680 ;  /* 0x009896800000895d */ /* 0x004fea0003900000 */
[----:B------:R-:W2:Y:S02]  /*71c0*/  @!P0 SYNCS.PHASECHK.TRANS64 P0, [R0+URZ], R3 ;  /* 0x00000003000085a7 */ /* 0x000ea400080010ff */
[----:B--2---:R-:W-:Y:S05]  /*71d0*/  @!P0 BRA `(.L_x_135) ;  /* 0xfffffffc00f08947 */ /* 0x004fea000383ffff */
[----:B------:R-:W-:Y:S05]  /*71e0*/  BRA `(.L_x_136) ;  /* 0xffffffb400a47947 */ /* 0x000fea000383ffff */
.L_x_44:
[----:B----4-:R-:W-:-:S07]  /*71f0*/  MOV R0, UR5 ;  /* 0x0000000500007c02 */ /* 0x010fce0008000f00 */
.L_x_137:
[----:B-1----:R1:W2:Y:S02]  /*7200*/  SYNCS.PHASECHK.TRANS64.TRYWAIT P0, [R0+URZ], R3 ;  /* 0x00000003000075a7 */ /* 0x0022a400080011ff */
[----:B--2---:R-:W-:Y:S05]  /*7210*/  @!P0 NANOSLEEP.SYNCS 0x989680 ;  /* 0x009896800000895d */ /* 0x004fea0003900000 */
[----:B------:R-:W2:Y:S02]  /*7220*/  @!P0 SYNCS.PHASECHK.TRANS64 P0, [R0+URZ], R3 ;  /* 0x00000003000085a7 */ /* 0x000ea400080010ff */
[----:B--2---:R-:W-:Y:S05]  /*7230*/  @!P0 BRA `(.L_x_137) ;  /* 0xfffffffc00f08947 */ /* 0x004fea000383ffff */
[----:B------:R-:W-:Y:S05]  /*7240*/  BRA `(.L_x_138) ;  /* 0xffffffb400b07947 */ /* 0x000fea000383ffff */
.L_x_45:
[----:B----4-:R-:W-:-:S07]  /*7250*/  MOV R0, UR5 ;  /* 0x0000000500007c02 */ /* 0x010fce0008000f00 */
.L_x_139:
[----:B-1----:R1:W2:Y:S02]  /*7260*/  SYNCS.PHASECHK.TRANS64.TRYWAIT P0, [R0+URZ], R3 ;  /* 0x00000003000075a7 */ /* 0x0022a400080011ff */
[----:B--2---:R-:W-:Y:S05]  /*7270*/  @!P0 NANOSLEEP.SYNCS 0x989680 ;  /* 0x009896800000895d */ /* 0x004fea0003900000 */
[----:B------:R-:W2:Y:S02]  /*7280*/  @!P0 SYNCS.PHASECHK.TRANS64 P0, [R0+URZ], R3 ;  /* 0x00000003000085a7 */ /* 0x000ea400080010ff */
[----:B--2---:R-:W-:Y:S05]  /*7290*/  @!P0 BRA `(.L_x_139) ;  /* 0xfffffffc00f08947 */ /* 0x004fea000383ffff */
[----:B------:R-:W-:Y:S05]  /*72a0*/  BRA `(.L_x_140) ;  /* 0xffffffb400bc7947 */ /* 0x000fea000383ffff */
.L_x_46:
[----:B----4-:R-:W-:-:S07]  /*72b0*/  MOV R0, UR5 ;  /* 0x0000000500007c02 */ /* 0x010fce0008000f00 */
.L_x_141:
[----:B-1----:R1:W2:Y:S02]  /*72c0*/  SYNCS.PHASECHK.TRANS64.TRYWAIT P0, [R0+URZ], R3 ;  /* 0x00000003000075a7 */ /* 0x0022a400080011ff */
[----:B--2---:R-:W-:Y:S05]  /*72d0*/  @!P0 NANOSLEEP.SYNCS 0x989680 ;  /* 0x009896800000895d */ /* 0x004fea0003900000 */
[----:B------:R-:W2:Y:S02]  /*72e0*/  @!P0 SYNCS.PHASECHK.TRANS64 P0, [R0+URZ], R3 ;  /* 0x00000003000085a7 */ /* 0x000ea400080010ff */
[----:B--2---:R-:W-:Y:S05]  /*72f0*/  @!P0 BRA `(.L_x_141) ;  /* 0xfffffffc00f08947 */ /* 0x004fea000383ffff */
[----:B------:R-:W-:Y:S05]  /*7300*/  BRA `(.L_x_142) ;  /* 0xffffffb400c87947 */ /* 0x000fea000383ffff */
.L_x_47:
[----:B----4-:R-:W-:-:S07]  /*7310*/  MOV R0, UR5 ;  /* 0x0000000500007c02 */ /* 0x010fce0008000f00 */
.L_x_143:
[----:B-1----:R1:W2:Y:S02]  /*7320*/  SYNCS.PHASECHK.TRANS64.TRYWAIT P0, [R0+URZ], R3 ;  /* 0x00000003000075a7 */ /* 0x0022a400080011ff */
[----:B--2---:R-:W-:Y:S05]  /*7330*/  @!P0 NANOSLEEP.SYNCS 0x989680 ;  /* 0x009896800000895d */ /* 0x004fea0003900000 */
[----:B------:R-:W2:Y:S02]  /*7340*/  @!P0 SYNCS.PHASECHK.TRANS64 P0, [R0+URZ], R3 ;  /* 0x00000003000085a7 */ /* 0x000ea400080010ff */
[----:B--2---:R-:W-:Y:S05]  /*7350*/  @!P0 BRA `(.L_x_143) ;  /* 0xfffffffc00f08947 */ /* 0x004fea000383ffff */
[----:B------:R-:W-:Y:S05]  /*7360*/  BRA `(.L_x_144) ;  /* 0xffffffb400d47947 */ /* 0x000fea000383ffff */
.L_x_48:
[----:B----4-:R-:W-:-:S07]  /*7370*/  MOV R0, UR5 ;  /* 0x0000000500007c02 */ /* 0x010fce0008000f00 */
.L_x_145:
[----:B-1----:R1:W2:Y:S02]  /*7380*/  SYNCS.PHASECHK.TRANS64.TRYWAIT P0, [R0+URZ], R3 ;  /* 0x00000003000075a7 */ /* 0x0022a400080011ff */
[----:B--2---:R-:W-:Y:S05]  /*7390*/  @!P0 NANOSLEEP.SYNCS 0x989680 ;  /* 0x009896800000895d */ /* 0x004fea0003900000 */
[----:B------:R-:W2:Y:S02]  /*73a0*/  @!P0 SYNCS.PHASECHK.TRANS64 P0, [R0+URZ], R3 ;  /* 0x00000003000085a7 */ /* 0x000ea400080010ff */
[----:B--2---:R-:W-:Y:S05]  /*73b0*/  @!P0 BRA `(.L_x_145) ;  /* 0xfffffffc00f08947 */ /* 0x004fea000383ffff */
[----:B------:R-:W-:Y:S05]  /*73c0*/  BRA `(.L_x_146) ;  /* 0xffffffb400e07947 */ /* 0x000fea000383ffff */
.L_x_49:
[----:B----4-:R-:W-:-:S07]  /*73d0*/  MOV R0, UR5 ;  /* 0x0000000500007c02 */ /* 0x010fce0008000f00 */
.L_x_147:
[----:B-1----:R1:W2:Y:S02]  /*73e0*/  SYNCS.PHASECHK.TRANS64.TRYWAIT P0, [R0+URZ], R3 ;  /* 0x00000003000075a7 */ /* 0x0022a400080011ff */
[----:B--2---:R-:W-:Y:S05]  /*73f0*/  @!P0 NANOSLEEP.SYNCS 0x989680 ;  /* 0x009896800000895d */ /* 0x004fea0003900000 */
[----:B------:R-:W2:Y:S02]  /*7400*/  @!P0 SYNCS.PHASECHK.TRANS64 P0, [R0+URZ], R3 ;  /* 0x00000003000085a7 */ /* 0x000ea400080010ff */
[----:B--2---:R-:W-:Y:S05]  /*7410*/  @!P0 BRA `(.L_x_147) ;  /* 0xfffffffc00f08947 */ /* 0x004fea000383ffff */
[----:B------:R-:W-:Y:S05]  /*7420*/  BRA `(.L_x_148) ;  /* 0xffffffb400ec7947 */ /* 0x000fea000383ffff */
.L_x_50:
[----:B----4-:R-:W-:-:S07]  /*7430*/  MOV R0, UR5 ;  /* 0x0000000500007c02 */ /* 0x010fce0008000f00 */
.L_x_149:
[----:B-1----:R1:W2:Y:S02]  /*7440*/  SYNCS.PHASECHK.TRANS64.TRYWAIT P0, [R0+URZ], R3 ;  /* 0x00000003000075a7 */ /* 0x0022a400080011ff */
[----:B--2---:R-:W-:Y:S05]  /*7450*/  @!P0 NANOSLEEP.SYNCS 0x989680 ;  /* 0x009896800000895d */ /* 0x004fea0003900000 */
[----:B------:R-:W2:Y:S02]  /*7460*/  @!P0 SYNCS.PHASECHK.TRANS64 P0, [R0+URZ], R3 ;  /* 0x00000003000085a7 */ /* 0x000ea400080010ff */
[----:B--2---:R-:W-:Y:S05]  /*7470*/  @!P0 BRA `(.L_x_149) ;  /* 0xfffffffc00f08947 */ /* 0x004fea000383ffff */
[----:B------:R-:W-:Y:S05]  /*7480*/  BRA `(.L_x_150) ;  /* 0xffffffb400f87947 */ /* 0x000fea000383ffff */
.L_x_51:
[----:B----4-:R-:W-:-:S07]  /*7490*/  MOV R0, UR5 ;  /* 0x0000000500007c02 */ /* 0x010fce0008000f00 */
.L_x_151:
[----:B-1----:R1:W2:Y:S02]  /*74a0*/  SYNCS.PHASECHK.TRANS64.TRYWAIT P0, [R0+URZ], R3 ;  /* 0x00000003000075a7 */ /* 0x0022a400080011ff */
[----:B--2---:R-:W-:Y:S05]  /*74b0*/  @!P0 NANOSLEEP.SYNCS 0x989680 ;  /* 0x009896800000895d */ /* 0x004fea0003900000 */
[----:B------:R-:W2:Y:S02]  /*74c0*/  @!P0 SYNCS.PHASECHK.TRANS64 P0, [R0+URZ], R3 ;  /* 0x00000003000085a7 */ /* 0x000ea400080010ff */
[----:B--2---:R-:W-:Y:S05]  /*74d0*/  @!P0 BRA `(.L_x_151) ;  /* 0xfffffffc00f08947 */ /* 0x004fea000383ffff */
[----:B------:R-:W-:Y:S05]  /*74e0*/  BRA `(.L_x_152) ;  /* 0xffffffb800047947 */ /* 0x000fea000383ffff */
.L_x_52:
[----:B----4-:R-:W-:-:S07]  /*74f0*/  MOV R0, UR5 ;  /* 0x0000000500007c02 */ /* 0x010fce0008000f00 */
.L_x_153:
[----:B-1----:R1:W2:Y:S02]  /*7500*/  SYNCS.PHASECHK.TRANS64.TRYWAIT P0, [R0+URZ], R3 ;  /* 0x00000003000075a7 */ /* 0x0022a400080011ff */
[----:B--2---:R-:W-:Y:S05]  /*7510*/  @!P0 NANOSLEEP.SYNCS 0x989680 ;  /* 0x009896800000895d */ /* 0x004fea0003900000 */
[----:B------:R-:W2:Y:S02]  /*7520*/  @!P0 SYNCS.PHASECHK.TRANS64 P0, [R0+URZ], R3 ;  /* 0x00000003000085a7 */ /* 0x000ea400080010ff */
[----:B--2---:R-:W-:Y:S05]  /*7530*/  @!P0 BRA `(.L_x_153) ;  /* 0xfffffffc00f08947 */ /* 0x004fea000383ffff */
[----:B------:R-:W-:Y:S05]  /*7540*/  BRA `(.L_x_154) ;  /* 0xffffffb800107947 */ /* 0x000fea000383ffff */
.L_x_53:
[----:B----4-:R-:W-:-:S07]  /*7550*/  MOV R0, UR5 ;  /* 0x0000000500007c02 */ /* 0x010fce0008000f00 */
.L_x_155:
[----:B-1----:R1:W2:Y:S02]  /*7560*/  SYNCS.PHASECHK.TRANS64.TRYWAIT P0, [R0+URZ], R3 ;  /* 0x00000003000075a7 */ /* 0x0022a400080011ff */
[----:B--2---:R-:W-:Y:S05]  /*7570*/  @!P0 NANOSLEEP.SYNCS 0x989680 ;  /* 0x009896800000895d */ /* 0x004fea0003900000 */
[----:B------:R-:W2:Y:S02]  /*7580*/  @!P0 SYNCS.PHASECHK.TRANS64 P0, [R0+URZ], R3 ;  /* 0x00000003000085a7 */ /* 0x000ea400080010ff */
[----:B--2---:R-:W-:Y:S05]  /*7590*/  @!P0 BRA `(.L_x_155) ;  /* 0xfffffffc00f08947 */ /* 0x004fea000383ffff */
[----:B------:R-:W-:Y:S05]  /*75a0*/  BRA `(.L_x_156) ;  /* 0xffffffb8001c7947 */ /* 0x000fea000383ffff */
.L_x_54:
[----:B----4-:R-:W-:-:S07]  /*75b0*/  MOV R0, UR5 ;  /* 0x0000000500007c02 */ /* 0x010fce0008000f00 */
.L_x_157:
[----:B-1----:R1:W2:Y:S02]  /*75c0*/  SYNCS.PHASECHK.TRANS64.TRYWAIT P0, [R0+URZ], R3 ;  /* 0x00000003000075a7 */ /* 0x0022a400080011ff */
[----:B--2---:R-:W-:Y:S05]  /*75d0*/  @!P0 NANOSLEEP.SYNCS 0x989680 ;  /* 0x009896800000895d */ /* 0x004fea0003900000 */
[----:B------:R-:W2:Y:S02]  /*75e0*/  @!P0 SYNCS.PHASECHK.TRANS64 P0, [R0+URZ], R3 ;  /* 0x00000003000085a7 */ /* 0x000ea400080010ff */
[----:B--2---:R-:W-:Y:S05]  /*75f0*/  @!P0 BRA `(.L_x_157) ;  /* 0xfffffffc00f08947 */ /* 0x004fea000383ffff */
[----:B------:R-:W-:Y:S05]  /*7600*/  BRA `(.L_x_158) ;  /* 0xffffffb800287947 */ /* 0x000fea000383ffff */
.L_x_55:
[----:B----4-:R-:W-:-:S07]  /*7610*/  MOV R0, UR5 ;  /* 0x0000000500007c02 */ /* 0x010fce0008000f00 */
.L_x_159:
[----:B-1----:R1:W2:Y:S02]  /*7620*/  SYNCS.PHASECHK.TRANS64.TRYWAIT P0, [R0+URZ], R3 ;  /* 0x00000003000075a7 */ /* 0x0022a400080011ff */
[----:B--2---:R-:W-:Y:S05]  /*7630*/  @!P0 NANOSLEEP.SYNCS 0x989680 ;  /* 0x009896800000895d */ /* 0x004fea0003900000 */
[----:B------:R-:W2:Y:S02]  /*7640*/  @!P0 SYNCS.PHASECHK.TRANS64 P0, [R0+URZ], R3 ;  /* 0x00000003000085a7 */ /* 0x000ea400080010ff */
[----:B--2---:R-:W-:Y:S05]  /*7650*/  @!P0 BRA `(.L_x_159) ;  /* 0xfffffffc00f08947 */ /* 0x004fea000383ffff */
[----:B------:R-:W-:Y:S05]  /*7660*/  BRA `(.L_x_160) ;  /* 0xffffffb800347947 */ /* 0x000fea000383ffff */
.L_x_58:
[----:B-1----:R1:W2:Y:S02]  /*7670*/  SYNCS.PHASECHK.TRANS64.TRYWAIT P0, [R0+URZ+0x1d0], R4 ;  /* 0x0001d004000075a7 */ /* 0x0022a400080011ff */
[----:B--2---:R-:W-:Y:S05]  /*7680*/  @!P0 NANOSLEEP.SYNCS 0x989680 ;  /* 0x009896800000895d */ /* 0x004fea0003900000 */
[----:B------:R-:W2:Y:S02]  /*7690*/  @!P0 SYNCS.PHASECHK.TRANS64 P0, [R0+URZ+0x1d0], R4 ;  /* 0x0001d004000085a7 */ /* 0x000ea400080010ff */
[----:B--2---:R-:W-:Y:S05]  /*76a0*/  @!P0 BRA `(.L_x_58) ;  /* 0xfffffffc00f08947 */ /* 0x004fea000383ffff */
[----:B------:R-:W-:Y:S05]  /*76b0*/  BRA `(.L_x_161) ;  /* 0xffffffb800907947 */ /* 0x000fea000383ffff */
.L_x_59:
[----:B------:R-:W-:-:S07]  /*76c0*/  MOV R0, UR5 ;  /* 0x0000000500007c02 */ /* 0x000fce0008000f00 */
.L_x_162:
[----:B-1----:R1:W2:Y:S02]  /*76d0*/  SYNCS.PHASECHK.TRANS64.TRYWAIT P0, [R0+URZ+0x180], R5 ;  /* 0x00018005000075a7 */ /* 0x0022a400080011ff */
[----:B--2---:R-:W-:Y:S05]  /*76e0*/  @!P0 NANOSLEEP.SYNCS 0x989680 ;  /* 0x009896800000895d */ /* 0x004fea0003900000 */
[----:B------:R-:W2:Y:S02]  /*76f0*/  @!P0 SYNCS.PHASECHK.TRANS64 P0, [R0+URZ+0x180], R5 ;  /* 0x00018005000085a7 */ /* 0x000ea400080010ff */
[----:B--2---:R-:W-:Y:S05]  /*7700*/  @!P0 BRA `(.L_x_162) ;  /* 0xfffffffc00f08947 */ /* 0x004fea000383ffff */
[----:B------:R-:W-:Y:S05]  /*7710*/  BRA `(.L_x_163) ;  /* 0xffffffb800a07947 */ /* 0x000fea000383ffff */
.L_x_60:
[----:B-1----:R1:W2:Y:S02]  /*7720*/  SYNCS.PHASECHK.TRANS64.TRYWAIT P1, [R0+URZ+0x170], R4 ;  /* 0x00017004000075a7 */ /* 0x0022a400080211ff */
[----:B--2---:R-:W-:Y:S05]  /*7730*/  @!P1 NANOSLEEP.SYNCS 0x989680 ;  /* 0x009896800000995d */ /* 0x004fea0003900000 */
[----:B------:R-:W2:Y:S02]  /*7740*/  @!P1 SYNCS.PHASECHK.TRANS64 P1, [R0+URZ+0x170], R4 ;  /* 0x00017004000095a7 */ /* 0x000ea400080210ff */
[----:B--2---:R-:W-:Y:S05]  /*7750*/  @!P1 BRA `(.L_x_60) ;  /* 0xfffffffc00f09947 */ /* 0x004fea000383ffff */
[----:B------:R-:W-:Y:S05]  /*7760*/  BRA `(.L_x_164) ;  /* 0xffffffb800d07947 */ /* 0x000fea000383ffff */
.L_x_63:
[----:B------:R-:W-:-:S07]  /*7770*/  MOV R0, UR5 ;  /* 0x0000000500007c02 */ /* 0x000fce0008000f00 */
.L_x_165:
[----:B-1----:R1:W2:Y:S02]  /*7780*/  SYNCS.PHASECHK.TRANS64.TRYWAIT P0, [R0+URZ+0x180], R2 ;  /* 0x00018002000075a7 */ /* 0x0022a400080011ff */
[----:B--2---:R-:W-:Y:S05]  /*7790*/  @!P0 NANOSLEEP.SYNCS 0x989680 ;  /* 0x009896800000895d */ /* 0x004fea0003900000 */
[----:B------:R-:W2:Y:S02]  /*77a0*/  @!P0 SYNCS.PHASECHK.TRANS64 P0, [R0+URZ+0x180], R2 ;  /* 0x00018002000085a7 */ /* 0x000ea400080010ff */
[----:B--2---:R-:W-:Y:S05]  /*77b0*/  @!P0 BRA `(.L_x_165) ;  /* 0xfffffffc00f08947 */ /* 0x004fea000383ffff */
[----:B------:R-:W-:Y:S05]  /*77c0*/  BRA `(.L_x_62) ;  /* 0xffffffbc00247947 */ /* 0x000fea000383ffff */
.L_x_70:
[----:B-1----:R1:W2:Y:S02]  /*77d0*/  SYNCS.PHASECHK.TRANS64.TRYWAIT P1, [R0+URZ+0x170], R2 ;  /* 0x00017002000075a7 */ /* 0x0022a400080211ff */
[----:B--2---:R-:W-:Y:S05]  /*77e0*/  @!P1 NANOSLEEP.SYNCS 0x989680 ;  /* 0x009896800000995d */ /* 0x004fea0003900000 */
[----:B------:R-:W2:Y:S02]  /*77f0*/  @!P1 SYNCS.PHASECHK.TRANS64 P1, [R0+URZ+0x170], R2 ;  /* 0x00017002000095a7 */ /* 0x000ea400080210ff */
[----:B--2---:R-:W-:Y:S05]  /*7800*/  @!P1 BRA `(.L_x_70) ;  /* 0xfffffffc00f09947 */ /* 0x004fea000383ffff */
[----:B------:R-:W-:Y:S05]  /*7810*/  BRA `(.L_x_166) ;  /* 0xffffffc000847947 */ /* 0x000fea000383ffff */
.L_x_71:
[----:B------:R-:W-:-:S07]  /*7820*/  MOV R2, UR8 ;  /* 0x0000000800027c02 */ /* 0x000fce0008000f00 */
.L_x_167:
[----:B-1----:R1:W2:Y:S02]  /*7830*/  SYNCS.PHASECHK.TRANS64.TRYWAIT P0, [R2+URZ+0x1b0], R0 ;  /* 0x0001b000020075a7 */ /* 0x0022a400080011ff */
[----:B--2---:R-:W-:Y:S05]  /*7840*/  @!P0 NANOSLEEP.SYNCS 0x989680 ;  /* 0x009896800000895d */ /* 0x004fea0003900000 */
[----:B------:R-:W2:Y:S02]  /*7850*/  @!P0 SYNCS.PHASECHK.TRANS64 P0, [R2+URZ+0x1b0], R0 ;  /* 0x0001b000020085a7 */ /* 0x000ea400080010ff */
[----:B--2---:R-:W-:Y:S05]  /*7860*/  @!P0 BRA `(.L_x_167) ;  /* 0xfffffffc00f08947 */ /* 0x004fea000383ffff */
[----:B------:R-:W-:Y:S05]  /*7870*/  BRA `(.L_x_168) ;  /* 0xffffffc000bc7947 */ /* 0x000fea000383ffff */
.L_x_74:
[----:B------:R-:W-:Y:S07]  /*7880*/  MOV R0, UR7 ;  /* 0x0000000700007c02 */ /* 0x000fee0008000f00 */
.L_x_169:
[----:B-1----:R1:W2:Y:S02]  /*7890*/  SYNCS.PHASECHK.TRANS64.TRYWAIT P0, [R0+URZ], R2 ;  /* 0x00000002000075a7 */ /* 0x0022a400080011ff */
[----:B--2---:R-:W-:Y:S05]  /*78a0*/  @!P0 NANOSLEEP.SYNCS 0x989680 ;  /* 0x009896800000895d */ /* 0x004fea0003900000 */
[----:B------:R-:W2:Y:S02]  /*78b0*/  @!P0 SYNCS.PHASECHK.TRANS64 P0, [R0+URZ], R2 ;  /* 0x00000002000085a7 */ /* 0x000ea400080010ff */
[----:B--2---:R-:W-:Y:S05]  /*78c0*/  @!P0 BRA `(.L_x_169) ;  /* 0xfffffffc00f08947 */ /* 0x004fea000383ffff */
[----:B------:R-:W-:Y:S05]  /*78d0*/  BRA `(.L_x_73) ;  /* 0xffffffc000d87947 */ /* 0x000fea000383ffff */
.L_x_77:
[----:B------:R-:W-:-:S07]  /*78e0*/  MOV R0, UR5 ;  /* 0x0000000500007c02 */ /* 0x000fce0008000f00 */
.L_x_170:
[----:B--2---:R2:W3:Y:S02]  /*78f0*/  SYNCS.PHASECHK.TRANS64.TRYWAIT P0, [R0+URZ], R2 ;  /* 0x00000002000075a7 */ /* 0x0044e400080011ff */
[----:B---3--:R-:W-:Y:S05]  /*7900*/  @!P0 NANOSLEEP.SYNCS 0x989680 ;  /* 0x009896800000895d */ /* 0x008fea0003900000 */
[----:B------:R-:W3:Y:S02]  /*7910*/  @!P0 SYNCS.PHASECHK.TRANS64 P0, [R0+URZ], R2 ;  /* 0x00000002000085a7 */ /* 0x000ee400080010ff */
[----:B---3--:R-:W-:Y:S05]  /*7920*/  @!P0 BRA `(.L_x_170) ;  /* 0xfffffffc00f08947 */ /* 0x008fea000383ffff */
[----:B------:R-:W-:Y:S05]  /*7930*/  BRA `(.L_x_171) ;  /* 0xffffffc4008c7947 */ /* 0x000fea000383ffff */
.L_x_78:
[----:B------:R-:W-:-:S07]  /*7940*/  MOV R0, UR5 ;  /* 0x0000000500007c02 */ /* 0x000fce0008000f00 */
.L_x_172:
[----:B-1----:R1:W2:Y:S02]  /*7950*/  SYNCS.PHASECHK.TRANS64.TRYWAIT P0, [R0+URZ], R3 ;  /* 0x00000003000075a7 */ /* 0x0022a400080011ff */
[----:B--2---:R-:W-:Y:S05]  /*7960*/  @!P0 NANOSLEEP.SYNCS 0x989680 ;  /* 0x009896800000895d */ /* 0x004fea0003900000 */
[----:B------:R-:W2:Y:S02]  /*7970*/  @!P0 SYNCS.PHASECHK.TRANS64 P0, [R0+URZ], R3 ;  /* 0x00000003000085a7 */ /* 0x000ea400080010ff */
[----:B--2---:R-:W-:Y:S05]  /*7980*/  @!P0 BRA `(.L_x_172) ;  /* 0xfffffffc00f08947 */ /* 0x004fea000383ffff */
[----:B------:R-:W-:Y:S05]  /*7990*/  BRA `(.L_x_173) ;  /* 0xffffffc400987947 */ /* 0x000fea000383ffff */
.L_x_79:
[----:B------:R-:W-:-:S07]  /*79a0*/  MOV R0, UR5 ;  /* 0x0000000500007c02 */ /* 0x000fce0008000f00 */
.L_x_174:
[----:B-1----:R1:W2:Y:S02]  /*79b0*/  SYNCS.PHASECHK.TRANS64.TRYWAIT P0, [R0+URZ], R3 ;  /* 0x00000003000075a7 */ /* 0x0022a400080011ff */
[----:B--2---:R-:W-:Y:S05]  /*79c0*/  @!P0 NANOSLEEP.SYNCS 0x989680 ;  /* 0x009896800000895d */ /* 0x004fea0003900000 */
[----:B------:R-:W2:Y:S02]  /*79d0*/  @!P0 SYNCS.PHASECHK.TRANS64 P0, [R0+URZ], R3 ;  /* 0x00000003000085a7 */ /* 0x000ea400080010ff */
[----:B--2---:R-:W-:Y:S05]  /*79e0*/  @!P0 BRA `(.L_x_174) ;  /* 0xfffffffc00f08947 */ /* 0x004fea000383ffff */
[----:B------:R-:W-:Y:S05]  /*79f0*/  BRA `(.L_x_175) ;  /* 0xffffffc400a47947 */ /* 0x000fea000383ffff */
.L_x_80:
[----:B-1----:R-:W-:-:S07]  /*7a00*/  MOV R0, UR7 ;  /* 0x0000000700007c02 */ /* 0x002fce0008000f00 */
.L_x_176:
[----:B-1----:R1:W2:Y:S02]  /*7a10*/  SYNCS.PHASECHK.TRANS64.TRYWAIT P0, [R0+URZ], R2 ;  /* 0x00000002000075a7 */ /* 0x0022a400080011ff */
[----:B--2---:R-:W-:Y:S05]  /*7a20*/  @!P0 NANOSLEEP.SYNCS 0x989680 ;  /* 0x009896800000895d */ /* 0x004fea0003900000 */
[----:B------:R-:W2:Y:S02]  /*7a30*/  @!P0 SYNCS.PHASECHK.TRANS64 P0, [R0+URZ], R2 ;  /* 0x00000002000085a7 */ /* 0x000ea400080010ff */
[----:B--2---:R-:W-:Y:S05]  /*7a40*/  @!P0 BRA `(.L_x_176) ;  /* 0xfffffffc00f08947 */ /* 0x004fea000383ffff */
[----:B------:R-:W-:Y:S05]  /*7a50*/  BRA `(.L_x_177) ;  /* 0xffffffc400b07947 */ /* 0x000fea000383ffff */
.L_x_85:
[----:B--2---:R2:W3:Y:S02]  /*7a60*/  SYNCS.PHASECHK.TRANS64.TRYWAIT P0, [R0+URZ+0x170], R2 ;  /* 0x00017002000075a7 */ /* 0x0044e400080011ff */
[----:B---3--:R-:W-:Y:S05]  /*7a70*/  @!P0 NANOSLEEP.SYNCS 0x989680 ;  /* 0x009896800000895d */ /* 0x008fea0003900000 */
[----:B------:R-:W3:Y:S02]  /*7a80*/  @!P0 SYNCS.PHASECHK.TRANS64 P0, [R0+URZ+0x170], R2 ;  /* 0x00017002000085a7 */ /* 0x000ee400080010ff */
[----:B---3--:R-:W-:Y:S05]  /*7a90*/  @!P0 BRA `(.L_x_85) ;  /* 0xfffffffc00f08947 */ /* 0x008fea000383ffff */
[----:B------:R-:W-:Y:S05]  /*7aa0*/  BRA `(.L_x_178) ;  /* 0xffffffc800ac7947 */ /* 0x000fea000383ffff */
.L_x_88:
[----:B------:R-:W-:Y:S07]  /*7ab0*/  MOV R0, UR7 ;  /* 0x0000000700007c02 */ /* 0x000fee0008000f00 */
.L_x_179:
[----:B--2---:R2:W3:Y:S02]  /*7ac0*/  SYNCS.PHASECHK.TRANS64.TRYWAIT P0, [R0+URZ+0x168], R2 ;  /* 0x00016802000075a7 */ /* 0x0044e400080011ff */
[----:B---3--:R-:W-:Y:S05]  /*7ad0*/  @!P0 NANOSLEEP.SYNCS 0x989680 ;  /* 0x009896800000895d */ /* 0x008fea0003900000 */
[----:B------:R-:W3:Y:S02]  /*7ae0*/  @!P0 SYNCS.PHASECHK.TRANS64 P0, [R0+URZ+0x168], R2 ;  /* 0x00016802000085a7 */ /* 0x000ee400080010ff */
[----:B---3--:R-:W-:Y:S05]  /*7af0*/  @!P0 BRA `(.L_x_179) ;  /* 0xfffffffc00f08947 */ /* 0x008fea000383ffff */
[----:B------:R-:W-:Y:S05]  /*7b00*/  BRA `(.L_x_87) ;  /* 0xffffffcc00947947 */ /* 0x000fea000383ffff */
.L_x_91:
[----:B------:R-:W-:Y:S07]  /*7b10*/  MOV R0, UR13 ;  /* 0x0000000d00007c02 */ /* 0x000fee0008000f00 */
.L_x_180:
[----:B-1----:R1:W2:Y:S02]  /*7b20*/  SYNCS.PHASECHK.TRANS64.TRYWAIT P2, [R0+URZ+0x150], R30 ;  /* 0x0001501e000075a7 */ /* 0x0022a400080411ff */
[----:B--2---:R-:W-:Y:S05]  /*7b30*/  @!P2 NANOSLEEP.SYNCS 0x989680 ;  /* 0x009896800000a95d */ /* 0x004fea0003900000 */
[----:B------:R-:W2:Y:S02]  /*7b40*/  @!P2 SYNCS.PHASECHK.TRANS64 P2, [R0+URZ+0x150], R30 ;  /* 0x0001501e0000a5a7 */ /* 0x000ea400080410ff */
[----:B--2---:R-:W-:Y:S05]  /*7b50*/  @!P2 BRA `(.L_x_180) ;  /* 0xfffffffc00f0a947 */ /* 0x004fea000383ffff */
[----:B------:R-:W-:Y:S05]  /*7b60*/  BRA `(.L_x_181) ;  /* 0xffffffd000307947 */ /* 0x000fea000383ffff */
.L_x_93:
[----:B------:R-:W-:-:S07]  /*7b70*/  MOV R0, UR4 ;  /* 0x0000000400007c02 */ /* 0x000fce0008000f00 */
.L_x_182:
[----:B-1----:R1:W3:Y:S02]  /*7b80*/  SYNCS.PHASECHK.TRANS64.TRYWAIT P0, [R0+URZ], R2 ;  /* 0x00000002000075a7 */ /* 0x0022e400080011ff */
[----:B---3--:R-:W-:Y:S05]  /*7b90*/  @!P0 NANOSLEEP.SYNCS 0x989680 ;  /* 0x009896800000895d */ /* 0x008fea0003900000 */
[----:B------:R-:W3:Y:S02]  /*7ba0*/  @!P0 SYNCS.PHASECHK.TRANS64 P0, [R0+URZ], R2 ;  /* 0x00000002000085a7 */ /* 0x000ee400080010ff */
[----:B---3--:R-:W-:Y:S05]  /*7bb0*/  @!P0 BRA `(.L_x_182) ;  /* 0xfffffffc00f08947 */ /* 0x008fea000383ffff */
[----:B------:R-:W-:Y:S05]  /*7bc0*/  BRA `(.L_x_183) ;  /* 0xffffffd000cc7947 */ /* 0x000fea000383ffff */
.L_x_95:
[----:B--2---:R2:W4:Y:S02]  /*7bd0*/  SYNCS.PHASECHK.TRANS64.TRYWAIT P0, [R0+URZ+0x170], R2 ;  /* 0x00017002000075a7 */ /* 0x00452400080011ff */
[----:B----4-:R-:W-:Y:S05]  /*7be0*/  @!P0 NANOSLEEP.SYNCS 0x989680 ;  /* 0x009896800000895d */ /* 0x010fea0003900000 */
[----:B------:R-:W4:Y:S02]  /*7bf0*/  @!P0 SYNCS.PHASECHK.TRANS64 P0, [R0+URZ+0x170], R2 ;  /* 0x00017002000085a7 */ /* 0x000f2400080010ff */
[----:B----4-:R-:W-:Y:S05]  /*7c00*/  @!P0 BRA `(.L_x_95) ;  /* 0xfffffffc00f08947 */ /* 0x010fea000383ffff */
[----:B------:R-:W-:Y:S05]  /*7c10*/  BRA `(.L_x_184) ;  /* 0xffffffd400b07947 */ /* 0x000fea000383ffff */
.L_x_105:
[----:B-1----:R1:W2:Y:S02]  /*7c20*/  SYNCS.PHASECHK.TRANS64.TRYWAIT P1, [R3+URZ+0x140], R0 ;  /* 0x00014000030075a7 */ /* 0x0022a400080211ff */
[----:B--2---:R-:W-:Y:S05]  /*7c30*/  @!P1 NANOSLEEP.SYNCS 0x989680 ;  /* 0x009896800000995d */ /* 0x004fea0003900000 */
[----:B------:R-:W2:Y:S02]  /*7c40*/  @!P1 SYNCS.PHASECHK.TRANS64 P1, [R3+URZ+0x140], R0 ;  /* 0x00014000030095a7 */ /* 0x000ea400080210ff */
[----:B--2---:R-:W-:Y:S05]  /*7c50*/  @!P1 BRA `(.L_x_105) ;  /* 0xfffffffc00f09947 */ /* 0x004fea000383ffff */
[----:B------:R-:W-:Y:S05]  /*7c60*/  BRA `(.L_x_104) ;  /* 0xffffffe000b87947 */ /* 0x000fea000383ffff */
.L_x_107:
[----:B------:R1:W1:Y:S02]  /*7c70*/  SYNCS.PHASECHK.TRANS64.TRYWAIT P1, [R16+URZ+0x190], R4 ;  /* 0x00019004100075a7 */ /* 0x00026400080211ff */
[----:B-1----:R-:W-:Y:S05]  /*7c80*/  @!P1 NANOSLEEP.SYNCS 0x989680 ;  /* 0x009896800000995d */ /* 0x002fea0003900000 */
[----:B------:R-:W1:Y:S02]  /*7c90*/  @!P1 SYNCS.PHASECHK.TRANS64 P1, [R16+URZ+0x190], R4 ;  /* 0x00019004100095a7 */ /* 0x000e6400080210ff */
[----:B-1----:R-:W-:Y:S05]  /*7ca0*/  @!P1 BRA `(.L_x_107) ;  /* 0xfffffffc00f09947 */ /* 0x002fea000383ffff */
[----:B------:R-:W-:Y:S05]  /*7cb0*/  BRA `(.L_x_106) ;  /* 0xffffffe000d47947 */ /* 0x000fea000383ffff */
        .weak           $__internal_0_$__cuda_sm10x_tcgen05_guardrail_trap_col_being_dealloced_not_returned_by_alloc
        .type           $__internal_0_$__cuda_sm10x_tcgen05_guardrail_trap_col_being_dealloced_not_returned_by_alloc,@function
        .size           $__internal_0_$__cuda_sm10x_tcgen05_guardrail_trap_col_being_dealloced_not_returned_by_alloc,($__internal_1_$__cuda_sm10x_tcgen05_guardrail_trap_phase_invalid_during_alloc - $__internal_0_$__cuda_sm10x_tcgen05_guardrail_trap_col_being_dealloced_not_returned_by_alloc)
$__internal_0_$__cuda_sm10x_tcgen05_guardrail_trap_col_being_dealloced_not_returned_by_alloc:
[----:B------:R-:W-:Y:S05]  /*7cc0*/  BPT.TRAP 0x1 ;  /* 0x000000040000795c */ /* 0x000fea0000300000 */
[----:B------:R-:W-:-:S04]  /*7cd0*/  HFMA2 R3, -RZ, RZ, 0, 0 ;  /* 0x00000000ff037431 */ /* 0x000fc800000001ff */
[----:B------:R-:W-:Y:S05]  /*7ce0*/  RET.REL.NODEC R2 `(_ZN7cutlass13device_kernelINS_4gemm6kernel13GemmUniversalIN4cute5tupleIJiiiiEEENS1_10collective13CollectiveMmaINS1_35MainloopSm100TmaUmmaWarpSpecializedILi20ELi2ELi4ENS5_IJNS4_1CILi1EEESB_SB_EEEEENS5_IJNSA_ILi128EEENSA_ILi32EEESF_EEENS_6half_tENS5_IJlSB_lEEESH_SI_NS4_8TiledMMAINS4_8MMA_AtomIJNS4_20SM100_MMA_F16BF16_SSISH_SH_fLi128ELi32ELNS4_4UMMA5MajorE0ELSN_0ELNSM_7ScaleInE0ELSO_0EEEEEENS4_6LayoutISC_NS5_IJNSA_ILi0EEESS_SS_EEEEENS5_IJNS4_10UnderscoreESV_SV_EEEEENS4_13SM90_TMA_LOADENS4_14ComposedLayoutINS4_7SwizzleILi2ELi4ELi3EEENS4_18smem_ptr_flag_bitsILi16EEENSR_INS5_IJNSA_ILi8EEESF_EEENS5_IJSF_SB_EEEEEEEvNS4_8identityESY_S18_vS19_EENS_8epilogue10collective18CollectiveEpilogueINS1B_23Sm100TmaWarpSpecializedILi2ELi1ELi32ELb1ELb0EEEJSG_NS5_IJNSR_ISE_SB_EENSR_ISF_SB_EEEEESH_SI_SH_SI_NS1B_6fusion15FusionCallbacksIS1F_NS1J_17LinearCombinationISH_fSH_fLNS_15FloatRoundStyleE2EEESG_S1I_JEEENS4_5SM1004TMEM4LOAD26SM100_TMEM_LOAD_32dp32b32xESY_S18_NS4_39AutoVectorizingCopyWithAssumedAlignmentILi128EEENS4_14SM90_TMA_STOREES18_S1U_S1U_EEEvvEEEEvNT_6ParamsE) ;  /* 0xffffff8002c47950 */ /* 0x000fea0003c3ffff */
        .weak           $__internal_1_$__cuda_sm10x_tcgen05_guardrail_trap_phase_invalid_during_alloc
        .type           $__internal_1_$__cuda_sm10x_tcgen05_guardrail_trap_phase_invalid_during_alloc,@function
        .size           $__internal_1_$__cuda_sm10x_tcgen05_guardrail_trap_phase_invalid_during_alloc,($__internal_2_$__cuda_sm10x_tcgen05_guardrail_trap_unallocated_columns_being_dealloced - $__internal_1_$__cuda_sm10x_tcgen05_guardrail_trap_phase_invalid_during_alloc)
$__internal_1_$__cuda_sm10x_tcgen05_guardrail_trap_phase_invalid_during_alloc:
[----:B------:R-:W-:Y:S05]  /*7cf0*/  BPT.TRAP 0x1 ;  /* 0x000000040000795c */ /* 0x000fea0000300000 */
[----:B------:R-:W-:-:S04]  /*7d00*/  MOV R3, 0x0 ;  /* 0x0000000000037802 */ /* 0x000fc80000000f00 */
[----:B------:R-:W-:Y:S05]  /*7d10*/  RET.REL.NODEC R2 `(_ZN7cutlass13device_kernelINS_4gemm6kernel13GemmUniversalIN4cute5tupleIJiiiiEEENS1_10collective13CollectiveMmaINS1_35MainloopSm100TmaUmmaWarpSpecializedILi20ELi2ELi4ENS5_IJNS4_1CILi1EEESB_SB_EEEEENS5_IJNSA_ILi128EEENSA_ILi32EEESF_EEENS_6half_tENS5_IJlSB_lEEESH_SI_NS4_8TiledMMAINS4_8MMA_AtomIJNS4_20SM100_MMA_F16BF16_SSISH_SH_fLi128ELi32ELNS4_4UMMA5MajorE0ELSN_0ELNSM_7ScaleInE0ELSO_0EEEEEENS4_6LayoutISC_NS5_IJNSA_ILi0EEESS_SS_EEEEENS5_IJNS4_10UnderscoreESV_SV_EEEEENS4_13SM90_TMA_LOADENS4_14ComposedLayoutINS4_7SwizzleILi2ELi4ELi3EEENS4_18smem_ptr_flag_bitsILi16EEENSR_INS5_IJNSA_ILi8EEESF_EEENS5_IJSF_SB_EEEEEEEvNS4_8identityESY_S18_vS19_EENS_8epilogue10collective18CollectiveEpilogueINS1B_23Sm100TmaWarpSpecializedILi2ELi1ELi32ELb1ELb0EEEJSG_NS5_IJNSR_ISE_SB_EENSR_ISF_SB_EEEEESH_SI_SH_SI_NS1B_6fusion15FusionCallbacksIS1F_NS1J_17LinearCombinationISH_fSH_fLNS_15FloatRoundStyleE2EEESG_S1I_JEEENS4_5SM1004TMEM4LOAD26SM100_TMEM_LOAD_32dp32b32xESY_S18_NS4_39AutoVectorizingCopyWithAssumedAlignmentILi128EEENS4_14SM90_TMA_STOREES18_S1U_S1U_EEEvvEEEEvNT_6ParamsE) ;  /* 0xffffff8002b87950 */ /* 0x000fea0003c3ffff */
        .weak           $__internal_2_$__cuda_sm10x_tcgen05_guardrail_trap_unallocated_columns_being_dealloced
        .type           $__internal_2_$__cuda_sm10x_tcgen05_guardrail_trap_unallocated_columns_being_dealloced,@function
        .size           $__internal_2_$__cuda_sm10x_tcgen05_guardrail_trap_unallocated_columns_being_dealloced,(.L_x_186 - $__internal_2_$__cuda_sm10x_tcgen05_guardrail_trap_unallocated_columns_being_dealloced)
$__internal_2_$__cuda_sm10x_tcgen05_guardrail_trap_unallocated_columns_being_dealloced:
[----:B------:R-:W-:Y:S05]  /*7d20*/  BPT.TRAP 0x1 ;  /* 0x000000040000795c */ /* 0x000fea0000300000 */
[----:B------:R-:W-:-:S04]  /*7d30*/  HFMA2 R3, -RZ, RZ, 0, 0 ;  /* 0x00000000ff037431 */ /* 0x000fc800000001ff */
[----:B------:R-:W-:Y:S05]  /*7d40*/  RET.REL.NODEC R2 `(_ZN7cutlass13device_kernelINS_4gemm6kernel13GemmUniversalIN4cute5tupleIJiiiiEEENS1_10collective13CollectiveMmaINS1_35MainloopSm100TmaUmmaWarpSpecializedILi20ELi2ELi4ENS5_IJNS4_1CILi1EEESB_SB_EEEEENS5_IJNSA_ILi128EEENSA_ILi32EEESF_EEENS_6half_tENS5_IJlSB_lEEESH_SI_NS4_8TiledMMAINS4_8MMA_AtomIJNS4_20SM100_MMA_F16BF16_SSISH_SH_fLi128ELi32ELNS4_4UMMA5MajorE0ELSN_0ELNSM_7ScaleInE0ELSO_0EEEEEENS4_6LayoutISC_NS5_IJNSA_ILi0EEESS_SS_EEEEENS5_IJNS4_10UnderscoreESV_SV_EEEEENS4_13SM90_TMA_LOADENS4_14ComposedLayoutINS4_7SwizzleILi2ELi4ELi3EEENS4_18smem_ptr_flag_bitsILi16EEENSR_INS5_IJNSA_ILi8EEESF_EEENS5_IJSF_SB_EEEEEEEvNS4_8identityESY_S18_vS19_EENS_8epilogue10collective18CollectiveEpilogueINS1B_23Sm100TmaWarpSpecializedILi2ELi1ELi32ELb1ELb0EEEJSG_NS5_IJNSR_ISE_SB_EENSR_ISF_SB_EEEEESH_SI_SH_SI_NS1B_6fusion15FusionCallbacksIS1F_NS1J_17LinearCombinationISH_fSH_fLNS_15FloatRoundStyleE2EEESG_S1I_JEEENS4_5SM1004TMEM4LOAD26SM100_TMEM_LOAD_32dp32b32xESY_S18_NS4_39AutoVectorizingCopyWithAssumedAlignmentILi128EEENS4_14SM90_TMA_STOREES18_S1U_S1U_EEEvvEEEEvNT_6ParamsE) ;  /* 0xffffff8002ac7950 */ /* 0x000fea0003c3ffff */
.L_x_185:
[----:B------:R-:W-:-:S00]  /*7d50*/  BRA `(.L_x_185) ;  /* 0xfffffffc00fc7947 */ /* 0x000fc0000383ffff */
[----:B------:R-:W-:-:S00]  /*7d60*/  NOP ;  /* 0x0000000000007918 */ /* 0x000fc00000000000 */
        /* <DEDUP_REMOVED lines=9> */
.L_x_186:


//--------------------- .nv.global.init           --------------------------
	.section	.nv.global.init,"aw",@progbits
.nv.global.init:
	.type		$str$27,@object
	.size		$str$27,($str$28 - $str$27)
$str$27:
        /*0000*/ 	.byte	0x28, 0x61, 0x64, 0x64, 0x72, 0x65, 0x73, 0x73, 0x20, 0x26, 0x20, 0x6d, 0x61, 0x73, 0x6b, 0x29
        /*0010*/ 	.byte	0x20, 0x3d, 0x3d, 0x20, 0x30, 0x00
	.type		$str$28,@object
	.size		$str$28,($str$26 - $str$28)
$str$28:
        /*0016*/ 	.byte	0x2f, 0x74, 0x6d, 0x70, 0x2f, 0x63, 0x75, 0x74, 0x6c, 0x61, 0x73, 0x73, 0x5f, 0x73, 0x77, 0x65
        /*0026*/ 	.byte	0x65, 0x70, 0x5f, 0x73, 0x72, 0x63, 0x2f, 0x69, 0x6e, 0x63, 0x6c, 0x75, 0x64, 0x65, 0x2f, 0x63
        /*0036*/ 	.byte	0x75, 0x74, 0x65, 0x2f, 0x70, 0x6f, 0x69, 0x6e, 0x74, 0x65, 0x72, 0x5f, 0x66, 0x6c, 0x61, 0x67
        /*0046*/ 	.byte	0x67, 0x65, 0x64, 0x2e, 0x68, 0x70, 0x70, 0x00
	.type		$str$26,@object
	.size		$str$26,($str$25 - $str$26)
$str$26:
        /*004e*/ 	.byte	0x2f, 0x74, 0x6d, 0x70, 0x2f, 0x63, 0x75, 0x74, 0x6c, 0x61, 0x73, 0x73, 0x5f, 0x73, 0x77, 0x65
        /*005e*/ 	.byte	0x65, 0x70, 0x5f, 0x73, 0x72, 0x63, 0x2f, 0x69, 0x6e, 0x63, 0x6c, 0x75, 0x64, 0x65, 0x2f, 0x63
        /*006e*/ 	.byte	0x75, 0x74, 0x65, 0x2f, 0x61, 0x74, 0x6f, 0x6d, 0x2f, 0x63, 0x6f, 0x70, 0x79, 0x5f, 0x74, 0x72
        /*007e*/ 	.byte	0x61, 0x69, 0x74, 0x73, 0x5f, 0x73, 0x6d, 0x31, 0x30, 0x30, 0x2e, 0x68, 0x70, 0x70, 0x00
	.type		$str$25,@object
	.size		$str$25,(__unnamed_1 - $str$25)
$str$25:
        /*008d*/ 	.byte	0x28, 0x28, 0x75, 0x69, 0x6e, 0x74, 0x33, 0x32, 0x5f, 0x74, 0x28, 0x74, 0x68, 0x72, 0x65, 0x61
        /*009d*/ 	.byte	0x64, 0x49, 0x64, 0x78, 0x2e, 0x78, 0x29, 0x20, 0x2f, 0x20, 0x33, 0x32, 0x29, 0x20, 0x25, 0x20
        /*00ad*/ 	.byte	0x34, 0x29, 0x20, 0x3d, 0x3d, 0x20, 0x28, 0x28, 0x28, 0x74, 0x6d, 0x65, 0x6d, 0x5f, 0x61, 0x64
        /*00bd*/ 	.byte	0x64, 0x72, 0x20, 0x3e, 0x3e, 0x20, 0x31, 0x36, 0x29, 0x20, 0x2f, 0x20, 0x33, 0x32, 0x29, 0x20
        /*00cd*/ 	.byte	0x25, 0x20, 0x34, 0x29, 0x00
	.type		__unnamed_1,@object
	.size		__unnamed_1,(__unnamed_2 - __unnamed_1)
__unnamed_1:
        /*00d2*/ 	.byte	0x61, 0x75, 0x74, 0x6f, 0x20, 0x63, 0x75, 0x74, 0x65, 0x3a, 0x3a, 0x61, 0x73, 0x5f, 0x70, 0x6f
        /* <DEDUP_REMOVED lines=24> */
        /*0262*/ 	.byte	0x3e, 0x3e, 0x3e, 0x3e, 0x5d, 0x00
	.type		__unnamed_2,@object
	.size		__unnamed_2,(.L_2 - __unnamed_2)
__unnamed_2:
        /* <DEDUP_REMOVED lines=42> */
        /*0508*/ 	.byte	0x3e, 0x3e, 0x5d, 0x00
.L_2:


//--------------------- .nv.shared._ZN7cutlass13device_kernelINS_4gemm6kernel13GemmUniversalIN4cute5tupleIJiiiiEEENS1_10collective13CollectiveMmaINS1_35MainloopSm100TmaUmmaWarpSpecializedILi20ELi2ELi4ENS5_IJNS4_1CILi1EEESB_SB_EEEEENS5_IJNSA_ILi128EEENSA_ILi32EEESF_EEENS_6half_tENS5_IJlSB_lEEESH_SI_NS4_8TiledMMAINS4_8MMA_AtomIJNS4_20SM100_MMA_F16BF16_SSISH_SH_fLi128ELi32ELNS4_4UMMA5MajorE0ELSN_0ELNSM_7ScaleInE0ELSO_0EEEEEENS4_6LayoutISC_NS5_IJNSA_ILi0EEESS_SS_EEEEENS5_IJNS4_10UnderscoreESV_SV_EEEEENS4_13SM90_TMA_LOADENS4_14ComposedLayoutINS4_7SwizzleILi2ELi4ELi3EEENS4_18smem_ptr_flag_bitsILi16EEENSR_INS5_IJNSA_ILi8EEESF_EEENS5_IJSF_SB_EEEEEEEvNS4_8identityESY_S18_vS19_EENS_8epilogue10collective18CollectiveEpilogueINS1B_23Sm100TmaWarpSpecializedILi2ELi1ELi32ELb1ELb0EEEJSG_NS5_IJNSR_ISE_SB_EENSR_ISF_SB_EEEEESH_SI_SH_SI_NS1B_6fusion15FusionCallbacksIS1F_NS1J_17LinearCombinationISH_fSH_fLNS_15FloatRoundStyleE2EEESG_S1I_JEEENS4_5SM1004TMEM4LOAD26SM100_TMEM_LOAD_32dp32b32xESY_S18_NS4_39AutoVectorizingCopyWithAssumedAlignmentILi128EEENS4_14SM90_TMA_STOREES18_S1U_S1U_EEEvvEEEEvNT_6ParamsE --------------------------
	.section	.nv.shared._ZN7cutlass13device_kernelINS_4gemm6kernel13GemmUniversalIN4cute5tupleIJiiiiEEENS1_10collective13CollectiveMmaINS1_35MainloopSm100TmaUmmaWarpSpecializedILi20ELi2ELi4ENS5_IJNS4_1CILi1EEESB_SB_EEEEENS5_IJNSA_ILi128EEENSA_ILi32EEESF_EEENS_6half_tENS5_IJlSB_lEEESH_SI_NS4_8TiledMMAINS4_8MMA_AtomIJNS4_20SM100_MMA_F16BF16_SSISH_SH_fLi128ELi32ELNS4_4UMMA5MajorE0ELSN_0ELNSM_7ScaleInE0ELSO_0EEEEEENS4_6LayoutISC_NS5_IJNSA_ILi0EEESS_SS_EEEEENS5_IJNS4_10UnderscoreESV_SV_EEEEENS4_13SM90_TMA_LOADENS4_14ComposedLayoutINS4_7SwizzleILi2ELi4ELi3EEENS4_18smem_ptr_flag_bitsILi16EEENSR_INS5_IJNSA_ILi8EEESF_EEENS5_IJSF_SB_EEEEEEEvNS4_8identityESY_S18_vS19_EENS_8epilogue10collective18CollectiveEpilogueINS1B_23Sm100TmaWarpSpecializedILi2ELi1ELi32ELb1ELb0EEEJSG_NS5_IJNSR_ISE_SB_EENSR_ISF_SB_EEEEESH_SI_SH_SI_NS1B_6fusion15FusionCallbacksIS1F_NS1J_17LinearCombinationISH_fSH_fLNS_15FloatRoundStyleE2EEESG_S1I_JEEENS4_5SM1004TMEM4LOAD26SM100_TMEM_LOAD_32dp32b32xESY_S18_NS4_39AutoVectorizingCopyWithAssumedAlignmentILi128EEENS4_14SM90_TMA_STOREES18_S1U_S1U_EEEvvEEEEvNT_6ParamsE,"aw",@nobits
	.sectionflags	@""
	.align	16
	.zero		1024


//--------------------- .nv.shared.reserved.0     --------------------------
	.section	.nv.shared.reserved.0,"aw",@nobits
	.weak		__nv_reservedSMEM_offset_0_alias
	.size		__nv_reservedSMEM_offset_0_alias, 0, 64
	.other		__nv_reservedSMEM_offset_0_alias,@"STO_CUDA_RESERVED_SHARED STV_DEFAULT"
__nv_reservedSMEM_offset_0_alias:
	.zero		0
.nv.shared.reserved.0:
	.zero		64
	.weak		__nv_reservedSMEM_tcgen05_partition
	.type		__nv_reservedSMEM_tcgen05_partition,@object
	.size		__nv_reservedSMEM_tcgen05_partition,(.L_0 - __nv_reservedSMEM_tcgen05_partition)
__nv_reservedSMEM_tcgen05_partition:
	.zero		32
.L_0:


//--------------------- .nv.global                --------------------------
	.section	.nv.global,"aw",@nobits
.nv.global:
	.type		_ZN40_INTERNAL_d649ff15_4_k_cu_8457cdb0_140224cute1_E,@object
	.size		_ZN40_INTERNAL_d649ff15_4_k_cu_8457cdb0_140224cute1_E,(_ZN40_INTERNAL_d649ff15_4_k_cu_8457cdb0_140224cuda3std3__45__cpo6cbeginE - _ZN40_INTERNAL_d649ff15_4_k_cu_8457cdb0_140224cute1_E)
_ZN40_INTERNAL_d649ff15_4_k_cu_8457cdb0_140224cute1_E:
	.zero		1
	.type		_ZN40_INTERNAL_d649ff15_4_k_cu_8457cdb0_140224cuda3std3__45__cpo6cbeginE,@object
	.size		_ZN40_INTERNAL_d649ff15_4_k_cu_8457cdb0_140224cuda3std3__45__cpo6cbeginE,(_ZN40_INTERNAL_d649ff15_4_k_cu_8457cdb0_140224cuda3std3__48in_placeE - _ZN40_INTERNAL_d649ff15_4_k_cu_8457cdb0_140224cuda3std3__45__cpo6cbeginE)
_ZN40_INTERNAL_d649ff15_4_k_cu_8457cdb0_140224cuda3std3__45__cpo6cbeginE:
	.zero		1
	.type		_ZN40_INTERNAL_d649ff15_4_k_cu_8457cdb0_140224cuda3std3__48in_placeE,@object
	.size		_ZN40_INTERNAL_d649ff15_4_k_cu_8457cdb0_140224cuda3std3__48in_placeE,(_ZN40_INTERNAL_d649ff15_4_k_cu_8457cdb0_140224cuda3std6ranges3__45__cpo9iter_moveE - _ZN40_INTERNAL_d649ff15_4_k_cu_8457cdb0_140224cuda3std3__48in_placeE)
_ZN40_INTERNAL_d649ff15_4_k_cu_8457cdb0_140224cuda3std3__48in_placeE:
	.zero		1
	.type		_ZN40_INTERNAL_d649ff15_4_k_cu_8457cdb0_140224cuda3std6ranges3__45__cpo9iter_moveE,@object
	.size		_ZN40_INTERNAL_d649ff15_4_k_cu_8457cdb0_140224cuda3std6ranges3__45__cpo9iter_moveE,(_ZN40_INTERNAL_d649ff15_4_k_cu_8457cdb0_140224cuda3std3__45__cpo5beginE - _ZN40_INTERNAL_d649ff15_4_k_cu_8457cdb0_140224cuda3std6ranges3__45__cpo9iter_moveE)
_ZN40_INTERNAL_d649ff15_4_k_cu_8457cdb0_140224cuda3std6ranges3__45__cpo9iter_moveE:
	.zero		1
	.type		_ZN40_INTERNAL_d649ff15_4_k_cu_8457cdb0_140224cuda3std3__45__cpo5beginE,@object
	.size		_ZN40_INTERNAL_d649ff15_4_k_cu_8457cdb0_140224cuda3std3__45__cpo5beginE,(_ZN40_INTERNAL_d649ff15_4_k_cu_8457cdb0_140224cuda3std3__442_GLOBAL__N__d649ff15_4_k_cu_8457cdb0_140226ignoreE - _ZN40_INTERNAL_d649ff15_4_k_cu_8457cdb0_140224cuda3std3__45__cpo5beginE)
_ZN40_INTERNAL_d649ff15_4_k_cu_8457cdb0_140224cuda3std3__45__cpo5beginE:
	.zero		1
	.type		_ZN40_INTERNAL_d649ff15_4_k_cu_8457cdb0_140224cuda3std3__442_GLOBAL__N__d649ff15_4_k_cu_8457cdb0_140226ignoreE,@object
	.size		_ZN40_INTERNAL_d649ff15_4_k_cu_8457cdb0_140224cuda3std3__442_GLOBAL__N__d649ff15_4_k_cu_8457cdb0_140226ignoreE,(_ZN40_INTERNAL_d649ff15_4_k_cu_8457cdb0_140224cute7productE - _ZN40_INTERNAL_d649ff15_4_k_cu_8457cdb0_140224cuda3std3__442_GLOBAL__N__d649ff15_4_k_cu_8457cdb0_140226ignoreE)
_ZN40_INTERNAL_d649ff15_4_k_cu_8457cdb0_140224cuda3std3__442_GLOBAL__N__d649ff15_4_k_cu_8457cdb0_140226ignoreE:
	.zero		1
	.type		_ZN40_INTERNAL_d649ff15_4_k_cu_8457cdb0_140224cute7productE,@object
	.size		_ZN40_INTERNAL_d649ff15_4_k_cu_8457cdb0_140224cute7productE,(_ZN40_INTERNAL_d649ff15_4_k_cu_8457cdb0_140224cuda3std3__45__cpo3endE - _ZN40_INTERNAL_d649ff15_4_k_cu_8457cdb0_140224cute7productE)
_ZN40_INTERNAL_d649ff15_4_k_cu_8457cdb0_140224cute7productE:
	.zero		1
	.type		_ZN40_INTERNAL_d649ff15_4_k_cu_8457cdb0_140224cuda3std3__45__cpo3endE,@object
	.size		_ZN40_INTERNAL_d649ff15_4_k_cu_8457cdb0_140224cuda3std3__45__cpo3endE,(_ZN40_INTERNAL_d649ff15_4_k_cu_8457cdb0_140224cuda3std3__419piecewise_constructE - _ZN40_INTERNAL_d649ff15_4_k_cu_8457cdb0_140224cuda3std3__45__cpo3endE)
_ZN40_INTERNAL_d649ff15_4_k_cu_8457cdb0_140224cuda3std3__45__cpo3endE:
	.zero		1
	.type		_ZN40_INTERNAL_d649ff15_4_k_cu_8457cdb0_140224cuda3std3__419piecewise_constructE,@object
	.size		_ZN40_INTERNAL_d649ff15_4_k_cu_8457cdb0_140224cuda3std3__419piecewise_constructE,(_ZN40_INTERNAL_d649ff15_4_k_cu_8457cdb0_140224cuda3std3__45__cpo4cendE - _ZN40_INTERNAL_d649ff15_4_k_cu_8457cdb0_140224cuda3std3__419piecewise_constructE)
_ZN40_INTERNAL_d649ff15_4_k_cu_8457cdb0_140224cuda3std3__419piecewise_constructE:
	.zero		1
	.type		_ZN40_INTERNAL_d649ff15_4_k_cu_8457cdb0_140224cuda3std3__45__cpo4cendE,@object
	.size		_ZN40_INTERNAL_d649ff15_4_k_cu_8457cdb0_140224cuda3std3__45__cpo4cendE,(_ZN40_INTERNAL_d649ff15_4_k_cu_8457cdb0_140224cuda3std6ranges3__45__cpo4swapE - _ZN40_INTERNAL_d649ff15_4_k_cu_8457cdb0_140224cuda3std3__45__cpo4cendE)
_ZN40_INTERNAL_d649ff15_4_k_cu_8457cdb0_140224cuda3std3__45__cpo4cendE:
	.zero		1
	.type		_ZN40_INTERNAL_d649ff15_4_k_cu_8457cdb0_140224cuda3std6ranges3__45__cpo4swapE,@object
	.size		_ZN40_INTERNAL_d649ff15_4_k_cu_8457cdb0_140224cuda3std6ranges3__45__cpo4swapE,(.L_10 - _ZN40_INTERNAL_d649ff15_4_k_cu_8457cdb0_140224cuda3std6ranges3__45__cpo4swapE)
_ZN40_INTERNAL_d649ff15_4_k_cu_8457cdb0_140224cuda3std6ranges3__45__cpo4swapE:
	.zero		1
.L_10:


//--------------------- .nv.constant0._ZN7cutlass13device_kernelINS_4gemm6kernel13GemmUniversalIN4cute5tupleIJiiiiEEENS1_10collective13CollectiveMmaINS1_35MainloopSm100TmaUmmaWarpSpecializedILi20ELi2ELi4ENS5_IJNS4_1CILi1EEESB_SB_EEEEENS5_IJNSA_ILi128EEENSA_ILi32EEESF_EEENS_6half_tENS5_IJlSB_lEEESH_SI_NS4_8TiledMMAINS4_8MMA_AtomIJNS4_20SM100_MMA_F16BF16_SSISH_SH_fLi128ELi32ELNS4_4UMMA5MajorE0ELSN_0ELNSM_7ScaleInE0ELSO_0EEEEEENS4_6LayoutISC_NS5_IJNSA_ILi0EEESS_SS_EEEEENS5_IJNS4_10UnderscoreESV_SV_EEEEENS4_13SM90_TMA_LOADENS4_14ComposedLayoutINS4_7SwizzleILi2ELi4ELi3EEENS4_18smem_ptr_flag_bitsILi16EEENSR_INS5_IJNSA_ILi8EEESF_EEENS5_IJSF_SB_EEEEEEEvNS4_8identityESY_S18_vS19_EENS_8epilogue10collective18CollectiveEpilogueINS1B_23Sm100TmaWarpSpecializedILi2ELi1ELi32ELb1ELb0EEEJSG_NS5_IJNSR_ISE_SB_EENSR_ISF_SB_EEEEESH_SI_SH_SI_NS1B_6fusion15FusionCallbacksIS1F_NS1J_17LinearCombinationISH_fSH_fLNS_15FloatRoundStyleE2EEESG_S1I_JEEENS4_5SM1004TMEM4LOAD26SM100_TMEM_LOAD_32dp32b32xESY_S18_NS4_39AutoVectorizingCopyWithAssumedAlignmentILi128EEENS4_14SM90_TMA_STOREES18_S1U_S1U_EEEvvEEEEvNT_6ParamsE --------------------------
	.section	.nv.constant0._ZN7cutlass13device_kernelINS_4gemm6kernel13GemmUniversalIN4cute5tupleIJiiiiEEENS1_10collective13CollectiveMmaINS1_35MainloopSm100TmaUmmaWarpSpecializedILi20ELi2ELi4ENS5_IJNS4_1CILi1EEESB_SB_EEEEENS5_IJNSA_ILi128EEENSA_ILi32EEESF_EEENS_6half_tENS5_IJlSB_lEEESH_SI_NS4_8TiledMMAINS4_8MMA_AtomIJNS4_20SM100_MMA_F16BF16_SSISH_SH_fLi128ELi32ELNS4_4UMMA5MajorE0ELSN_0ELNSM_7ScaleInE0ELSO_0EEEEEENS4_6LayoutISC_NS5_IJNSA_ILi0EEESS_SS_EEEEENS5_IJNS4_10UnderscoreESV_SV_EEEEENS4_13SM90_TMA_LOADENS4_14ComposedLayoutINS4_7SwizzleILi2ELi4ELi3EEENS4_18smem_ptr_flag_bitsILi16EEENSR_INS5_IJNSA_ILi8EEESF_EEENS5_IJSF_SB_EEEEEEEvNS4_8identityESY_S18_vS19_EENS_8epilogue10collective18CollectiveEpilogueINS1B_23Sm100TmaWarpSpecializedILi2ELi1ELi32ELb1ELb0EEEJSG_NS5_IJNSR_ISE_SB_EENSR_ISF_SB_EEEEESH_SI_SH_SI_NS1B_6fusion15FusionCallbacksIS1F_NS1J_17LinearCombinationISH_fSH_fLNS_15FloatRoundStyleE2EEESG_S1I_JEEENS4_5SM1004TMEM4LOAD26SM100_TMEM_LOAD_32dp32b32xESY_S18_NS4_39AutoVectorizingCopyWithAssumedAlignmentILi128EEENS4_14SM90_TMA_STOREES18_S1U_S1U_EEEvvEEEEvNT_6ParamsE,"a",@progbits
	.sectionflags	@""
	.align	4
.nv.constant0._ZN7cutlass13device_kernelINS_4gemm6kernel13GemmUniversalIN4cute5tupleIJiiiiEEENS1_10collective13CollectiveMmaINS1_35MainloopSm100TmaUmmaWarpSpecializedILi20ELi2ELi4ENS5_IJNS4_1CILi1EEESB_SB_EEEEENS5_IJNSA_ILi128EEENSA_ILi32EEESF_EEENS_6half_tENS5_IJlSB_lEEESH_SI_NS4_8TiledMMAINS4_8MMA_AtomIJNS4_20SM100_MMA_F16BF16_SSISH_SH_fLi128ELi32ELNS4_4UMMA5MajorE0ELSN_0ELNSM_7ScaleInE0ELSO_0EEEEEENS4_6LayoutISC_NS5_IJNSA_ILi0EEESS_SS_EEEEENS5_IJNS4_10UnderscoreESV_SV_EEEEENS4_13SM90_TMA_LOADENS4_14ComposedLayoutINS4_7SwizzleILi2ELi4ELi3EEENS4_18smem_ptr_flag_bitsILi16EEENSR_INS5_IJNSA_ILi8EEESF_EEENS5_IJSF_SB_EEEEEEEvNS4_8identityESY_S18_vS19_EENS_8epilogue10collective18CollectiveEpilogueINS1B_23Sm100TmaWarpSpecializedILi2ELi1ELi32ELb1ELb0EEEJSG_NS5_IJNSR_ISE_SB_EENSR_ISF_SB_EEEEESH_SI_SH_SI_NS1B_6fusion15FusionCallbacksIS1F_NS1J_17LinearCombinationISH_fSH_fLNS_15FloatRoundStyleE2EEESG_S1I_JEEENS4_5SM1004TMEM4LOAD26SM100_TMEM_LOAD_32dp32b32xESY_S18_NS4_39AutoVectorizingCopyWithAssumedAlignmentILi128EEENS4_14SM90_TMA_STOREES18_S1U_S1U_EEEvvEEEEvNT_6ParamsE:
	.zero		2944


//--------------------- SYMBOLS --------------------------

	.type		.nv.reservedSmem.offset0,@object
	.size		.nv.reservedSmem.offset0,0x4
	.type		.nv.reservedSmem.cap,@object
	.size		.nv.reservedSmem.cap,0x4
	.type		__assertfail,@function
